//
// Generated by NVIDIA NVVM Compiler
//
// Compiler Build ID: CL-36424714
// Cuda compilation tools, release 13.0, V13.0.88
// Based on NVVM 20.0.0
//

.version 9.0
.target sm_100
.address_size 64

	// .globl	_Z22gpu_matrixVectorMultWXPdS_S_ii

.visible .entry _Z22gpu_matrixVectorMultWXPdS_S_ii(
	.param .u64 .ptr .align 1 _Z22gpu_matrixVectorMultWXPdS_S_ii_param_0,
	.param .u64 .ptr .align 1 _Z22gpu_matrixVectorMultWXPdS_S_ii_param_1,
	.param .u64 .ptr .align 1 _Z22gpu_matrixVectorMultWXPdS_S_ii_param_2,
	.param .u32 _Z22gpu_matrixVectorMultWXPdS_S_ii_param_3,
	.param .u32 _Z22gpu_matrixVectorMultWXPdS_S_ii_param_4
)
{
	.reg .pred 	%p<11>;
	.reg .b32 	%r<44>;
	.reg .b64 	%rd<31>;
	.reg .b64 	%fd<112>;

	ld.param.u64 	%rd11, [_Z22gpu_matrixVectorMultWXPdS_S_ii_param_0];
	ld.param.u64 	%rd12, [_Z22gpu_matrixVectorMultWXPdS_S_ii_param_1];
	ld.param.u64 	%rd10, [_Z22gpu_matrixVectorMultWXPdS_S_ii_param_2];
	ld.param.u32 	%r24, [_Z22gpu_matrixVectorMultWXPdS_S_ii_param_3];
	ld.param.u32 	%r23, [_Z22gpu_matrixVectorMultWXPdS_S_ii_param_4];
	cvta.to.global.u64 	%rd1, %rd12;
	cvta.to.global.u64 	%rd2, %rd11;
	mov.u32 	%r25, %ctaid.x;
	mov.u32 	%r26, %ntid.x;
	mov.u32 	%r27, %tid.x;
	mov.u32 	%r28, %ctaid.y;
	mov.u32 	%r29, %ntid.y;
	mov.u32 	%r30, %tid.y;
	mad.lo.s32 	%r31, %r28, %r29, %r30;
	mov.u32 	%r32, %nctaid.x;
	mad.lo.s32 	%r33, %r31, %r32, %r25;
	mad.lo.s32 	%r1, %r33, %r26, %r27;
	setp.ge.s32 	%p1, %r1, %r24;
	@%p1 bra 	$L__BB0_15;
	mul.lo.s32 	%r2, %r1, %r23;
	setp.lt.s32 	%p2, %r23, 1;
	mov.f64 	%fd111, 0d0000000000000000;
	@%p2 bra 	$L__BB0_14;
	and.b32  	%r3, %r23, 15;
	setp.lt.u32 	%p3, %r23, 16;
	mov.b32 	%r40, 0;
	mov.f64 	%fd111, 0d0000000000000000;
	@%p3 bra 	$L__BB0_5;
	and.b32  	%r40, %r23, 2147483632;
	neg.s32 	%r38, %r40;
	add.s64 	%rd3, %rd2, 64;
	add.s64 	%rd29, %rd1, 64;
	mov.f64 	%fd111, 0d0000000000000000;
	mov.u32 	%r37, %r2;
$L__BB0_4:
	.pragma "nounroll";
	mul.wide.s32 	%rd13, %r37, 8;
	add.s64 	%rd14, %rd3, %rd13;
	ld.global.f64 	%fd18, [%rd14+-64];
	ld.global.f64 	%fd19, [%rd29+-64];
	fma.rn.f64 	%fd20, %fd18, %fd19, %fd111;
	ld.global.f64 	%fd21, [%rd14+-56];
	ld.global.f64 	%fd22, [%rd29+-56];
	fma.rn.f64 	%fd23, %fd21, %fd22, %fd20;
	ld.global.f64 	%fd24, [%rd14+-48];
	ld.global.f64 	%fd25, [%rd29+-48];
	fma.rn.f64 	%fd26, %fd24, %fd25, %fd23;
	ld.global.f64 	%fd27, [%rd14+-40];
	ld.global.f64 	%fd28, [%rd29+-40];
	fma.rn.f64 	%fd29, %fd27, %fd28, %fd26;
	ld.global.f64 	%fd30, [%rd14+-32];
	ld.global.f64 	%fd31, [%rd29+-32];
	fma.rn.f64 	%fd32, %fd30, %fd31, %fd29;
	ld.global.f64 	%fd33, [%rd14+-24];
	ld.global.f64 	%fd34, [%rd29+-24];
	fma.rn.f64 	%fd35, %fd33, %fd34, %fd32;
	ld.global.f64 	%fd36, [%rd14+-16];
	ld.global.f64 	%fd37, [%rd29+-16];
	fma.rn.f64 	%fd38, %fd36, %fd37, %fd35;
	ld.global.f64 	%fd39, [%rd14+-8];
	ld.global.f64 	%fd40, [%rd29+-8];
	fma.rn.f64 	%fd41, %fd39, %fd40, %fd38;
	ld.global.f64 	%fd42, [%rd14];
	ld.global.f64 	%fd43, [%rd29];
	fma.rn.f64 	%fd44, %fd42, %fd43, %fd41;
	ld.global.f64 	%fd45, [%rd14+8];
	ld.global.f64 	%fd46, [%rd29+8];
	fma.rn.f64 	%fd47, %fd45, %fd46, %fd44;
	ld.global.f64 	%fd48, [%rd14+16];
	ld.global.f64 	%fd49, [%rd29+16];
	fma.rn.f64 	%fd50, %fd48, %fd49, %fd47;
	ld.global.f64 	%fd51, [%rd14+24];
	ld.global.f64 	%fd52, [%rd29+24];
	fma.rn.f64 	%fd53, %fd51, %fd52, %fd50;
	ld.global.f64 	%fd54, [%rd14+32];
	ld.global.f64 	%fd55, [%rd29+32];
	fma.rn.f64 	%fd56, %fd54, %fd55, %fd53;
	ld.global.f64 	%fd57, [%rd14+40];
	ld.global.f64 	%fd58, [%rd29+40];
	fma.rn.f64 	%fd59, %fd57, %fd58, %fd56;
	ld.global.f64 	%fd60, [%rd14+48];
	ld.global.f64 	%fd61, [%rd29+48];
	fma.rn.f64 	%fd62, %fd60, %fd61, %fd59;
	ld.global.f64 	%fd63, [%rd14+56];
	ld.global.f64 	%fd64, [%rd29+56];
	fma.rn.f64 	%fd111, %fd63, %fd64, %fd62;
	add.s32 	%r38, %r38, 16;
	add.s32 	%r37, %r37, 16;
	add.s64 	%rd29, %rd29, 128;
	setp.ne.s32 	%p4, %r38, 0;
	@%p4 bra 	$L__BB0_4;
$L__BB0_5:
	setp.eq.s32 	%p5, %r3, 0;
	@%p5 bra 	$L__BB0_14;
	and.b32  	%r11, %r23, 7;
	setp.lt.u32 	%p6, %r3, 8;
	@%p6 bra 	$L__BB0_8;
	add.s32 	%r35, %r40, %r2;
	mul.wide.s32 	%rd15, %r35, 8;
	add.s64 	%rd16, %rd2, %rd15;
	ld.global.f64 	%fd66, [%rd16];
	mul.wide.u32 	%rd17, %r40, 8;
	add.s64 	%rd18, %rd1, %rd17;
	ld.global.f64 	%fd67, [%rd18];
	fma.rn.f64 	%fd68, %fd66, %fd67, %fd111;
	ld.global.f64 	%fd69, [%rd16+8];
	ld.global.f64 	%fd70, [%rd18+8];
	fma.rn.f64 	%fd71, %fd69, %fd70, %fd68;
	ld.global.f64 	%fd72, [%rd16+16];
	ld.global.f64 	%fd73, [%rd18+16];
	fma.rn.f64 	%fd74, %fd72, %fd73, %fd71;
	ld.global.f64 	%fd75, [%rd16+24];
	ld.global.f64 	%fd76, [%rd18+24];
	fma.rn.f64 	%fd77, %fd75, %fd76, %fd74;
	ld.global.f64 	%fd78, [%rd16+32];
	ld.global.f64 	%fd79, [%rd18+32];
	fma.rn.f64 	%fd80, %fd78, %fd79, %fd77;
	ld.global.f64 	%fd81, [%rd16+40];
	ld.global.f64 	%fd82, [%rd18+40];
	fma.rn.f64 	%fd83, %fd81, %fd82, %fd80;
	ld.global.f64 	%fd84, [%rd16+48];
	ld.global.f64 	%fd85, [%rd18+48];
	fma.rn.f64 	%fd86, %fd84, %fd85, %fd83;
	ld.global.f64 	%fd87, [%rd16+56];
	ld.global.f64 	%fd88, [%rd18+56];
	fma.rn.f64 	%fd111, %fd87, %fd88, %fd86;
	add.s32 	%r40, %r40, 8;
$L__BB0_8:
	setp.eq.s32 	%p7, %r11, 0;
	@%p7 bra 	$L__BB0_14;
	and.b32  	%r14, %r23, 3;
	setp.lt.u32 	%p8, %r11, 4;
	@%p8 bra 	$L__BB0_11;
	add.s32 	%r36, %r40, %r2;
	mul.wide.s32 	%rd19, %r36, 8;
	add.s64 	%rd20, %rd2, %rd19;
	ld.global.f64 	%fd90, [%rd20];
	mul.wide.u32 	%rd21, %r40, 8;
	add.s64 	%rd22, %rd1, %rd21;
	ld.global.f64 	%fd91, [%rd22];
	fma.rn.f64 	%fd92, %fd90, %fd91, %fd111;
	ld.global.f64 	%fd93, [%rd20+8];
	ld.global.f64 	%fd94, [%rd22+8];
	fma.rn.f64 	%fd95, %fd93, %fd94, %fd92;
	ld.global.f64 	%fd96, [%rd20+16];
	ld.global.f64 	%fd97, [%rd22+16];
	fma.rn.f64 	%fd98, %fd96, %fd97, %fd95;
	ld.global.f64 	%fd99, [%rd20+24];
	ld.global.f64 	%fd100, [%rd22+24];
	fma.rn.f64 	%fd111, %fd99, %fd100, %fd98;
	add.s32 	%r40, %r40, 4;
$L__BB0_11:
	setp.eq.s32 	%p9, %r14, 0;
	@%p9 bra 	$L__BB0_14;
	mul.wide.u32 	%rd23, %r40, 8;
	add.s64 	%rd30, %rd1, %rd23;
	add.s32 	%r43, %r40, %r2;
	neg.s32 	%r42, %r14;
$L__BB0_13:
	.pragma "nounroll";
	mul.wide.s32 	%rd24, %r43, 8;
	add.s64 	%rd25, %rd2, %rd24;
	ld.global.f64 	%fd101, [%rd25];
	ld.global.f64 	%fd102, [%rd30];
	fma.rn.f64 	%fd111, %fd101, %fd102, %fd111;
	add.s64 	%rd30, %rd30, 8;
	add.s32 	%r43, %r43, 1;
	add.s32 	%r42, %r42, 1;
	setp.ne.s32 	%p10, %r42, 0;
	@%p10 bra 	$L__BB0_13;
$L__BB0_14:
	cvta.to.global.u64 	%rd26, %rd10;
	mul.wide.s32 	%rd27, %r1, 8;
	add.s64 	%rd28, %rd26, %rd27;
	st.global.f64 	[%rd28], %fd111;
$L__BB0_15:
	ret;

}
	// .globl	_Z22gpu_matrixVectorMultRHPdS_S_ii
.visible .entry _Z22gpu_matrixVectorMultRHPdS_S_ii(
	.param .u64 .ptr .align 1 _Z22gpu_matrixVectorMultRHPdS_S_ii_param_0,
	.param .u64 .ptr .align 1 _Z22gpu_matrixVectorMultRHPdS_S_ii_param_1,
	.param .u64 .ptr .align 1 _Z22gpu_matrixVectorMultRHPdS_S_ii_param_2,
	.param .u32 _Z22gpu_matrixVectorMultRHPdS_S_ii_param_3,
	.param .u32 _Z22gpu_matrixVectorMultRHPdS_S_ii_param_4
)
{
	.reg .pred 	%p<11>;
	.reg .b32 	%r<44>;
	.reg .b64 	%rd<31>;
	.reg .b64 	%fd<112>;

	ld.param.u64 	%rd11, [_Z22gpu_matrixVectorMultRHPdS_S_ii_param_0];
	ld.param.u64 	%rd12, [_Z22gpu_matrixVectorMultRHPdS_S_ii_param_1];
	ld.param.u64 	%rd10, [_Z22gpu_matrixVectorMultRHPdS_S_ii_param_2];
	ld.param.u32 	%r24, [_Z22gpu_matrixVectorMultRHPdS_S_ii_param_3];
	ld.param.u32 	%r23, [_Z22gpu_matrixVectorMultRHPdS_S_ii_param_4];
	cvta.to.global.u64 	%rd1, %rd12;
	cvta.to.global.u64 	%rd2, %rd11;
	mov.u32 	%r25, %ctaid.x;
	mov.u32 	%r26, %ntid.x;
	mov.u32 	%r27, %tid.x;
	mov.u32 	%r28, %ctaid.y;
	mov.u32 	%r29, %ntid.y;
	mov.u32 	%r30, %tid.y;
	mad.lo.s32 	%r31, %r28, %r29, %r30;
	mov.u32 	%r32, %nctaid.x;
	mad.lo.s32 	%r33, %r31, %r32, %r25;
	mad.lo.s32 	%r1, %r33, %r26, %r27;
	setp.ge.s32 	%p1, %r1, %r24;
	@%p1 bra 	$L__BB1_15;
	mul.lo.s32 	%r2, %r1, %r23;
	setp.lt.s32 	%p2, %r23, 1;
	mov.f64 	%fd111, 0d0000000000000000;
	@%p2 bra 	$L__BB1_14;
	and.b32  	%r3, %r23, 15;
	setp.lt.u32 	%p3, %r23, 16;
	mov.b32 	%r40, 0;
	mov.f64 	%fd111, 0d0000000000000000;
	@%p3 bra 	$L__BB1_5;
	and.b32  	%r40, %r23, 2147483632;
	neg.s32 	%r38, %r40;
	add.s64 	%rd3, %rd2, 64;
	add.s64 	%rd29, %rd1, 64;
	mov.f64 	%fd111, 0d0000000000000000;
	mov.u32 	%r37, %r2;
$L__BB1_4:
	.pragma "nounroll";
	mul.wide.s32 	%rd13, %r37, 8;
	add.s64 	%rd14, %rd3, %rd13;
	ld.global.f64 	%fd18, [%rd14+-64];
	ld.global.f64 	%fd19, [%rd29+-64];
	fma.rn.f64 	%fd20, %fd18, %fd19, %fd111;
	ld.global.f64 	%fd21, [%rd14+-56];
	ld.global.f64 	%fd22, [%rd29+-56];
	fma.rn.f64 	%fd23, %fd21, %fd22, %fd20;
	ld.global.f64 	%fd24, [%rd14+-48];
	ld.global.f64 	%fd25, [%rd29+-48];
	fma.rn.f64 	%fd26, %fd24, %fd25, %fd23;
	ld.global.f64 	%fd27, [%rd14+-40];
	ld.global.f64 	%fd28, [%rd29+-40];
	fma.rn.f64 	%fd29, %fd27, %fd28, %fd26;
	ld.global.f64 	%fd30, [%rd14+-32];
	ld.global.f64 	%fd31, [%rd29+-32];
	fma.rn.f64 	%fd32, %fd30, %fd31, %fd29;
	ld.global.f64 	%fd33, [%rd14+-24];
	ld.global.f64 	%fd34, [%rd29+-24];
	fma.rn.f64 	%fd35, %fd33, %fd34, %fd32;
	ld.global.f64 	%fd36, [%rd14+-16];
	ld.global.f64 	%fd37, [%rd29+-16];
	fma.rn.f64 	%fd38, %fd36, %fd37, %fd35;
	ld.global.f64 	%fd39, [%rd14+-8];
	ld.global.f64 	%fd40, [%rd29+-8];
	fma.rn.f64 	%fd41, %fd39, %fd40, %fd38;
	ld.global.f64 	%fd42, [%rd14];
	ld.global.f64 	%fd43, [%rd29];
	fma.rn.f64 	%fd44, %fd42, %fd43, %fd41;
	ld.global.f64 	%fd45, [%rd14+8];
	ld.global.f64 	%fd46, [%rd29+8];
	fma.rn.f64 	%fd47, %fd45, %fd46, %fd44;
	ld.global.f64 	%fd48, [%rd14+16];
	ld.global.f64 	%fd49, [%rd29+16];
	fma.rn.f64 	%fd50, %fd48, %fd49, %fd47;
	ld.global.f64 	%fd51, [%rd14+24];
	ld.global.f64 	%fd52, [%rd29+24];
	fma.rn.f64 	%fd53, %fd51, %fd52, %fd50;
	ld.global.f64 	%fd54, [%rd14+32];
	ld.global.f64 	%fd55, [%rd29+32];
	fma.rn.f64 	%fd56, %fd54, %fd55, %fd53;
	ld.global.f64 	%fd57, [%rd14+40];
	ld.global.f64 	%fd58, [%rd29+40];
	fma.rn.f64 	%fd59, %fd57, %fd58, %fd56;
	ld.global.f64 	%fd60, [%rd14+48];
	ld.global.f64 	%fd61, [%rd29+48];
	fma.rn.f64 	%fd62, %fd60, %fd61, %fd59;
	ld.global.f64 	%fd63, [%rd14+56];
	ld.global.f64 	%fd64, [%rd29+56];
	fma.rn.f64 	%fd111, %fd63, %fd64, %fd62;
	add.s32 	%r38, %r38, 16;
	add.s32 	%r37, %r37, 16;
	add.s64 	%rd29, %rd29, 128;
	setp.ne.s32 	%p4, %r38, 0;
	@%p4 bra 	$L__BB1_4;
$L__BB1_5:
	setp.eq.s32 	%p5, %r3, 0;
	@%p5 bra 	$L__BB1_14;
	and.b32  	%r11, %r23, 7;
	setp.lt.u32 	%p6, %r3, 8;
	@%p6 bra 	$L__BB1_8;
	add.s32 	%r35, %r40, %r2;
	mul.wide.s32 	%rd15, %r35, 8;
	add.s64 	%rd16, %rd2, %rd15;
	ld.global.f64 	%fd66, [%rd16];
	mul.wide.u32 	%rd17, %r40, 8;
	add.s64 	%rd18, %rd1, %rd17;
	ld.global.f64 	%fd67, [%rd18];
	fma.rn.f64 	%fd68, %fd66, %fd67, %fd111;
	ld.global.f64 	%fd69, [%rd16+8];
	ld.global.f64 	%fd70, [%rd18+8];
	fma.rn.f64 	%fd71, %fd69, %fd70, %fd68;
	ld.global.f64 	%fd72, [%rd16+16];
	ld.global.f64 	%fd73, [%rd18+16];
	fma.rn.f64 	%fd74, %fd72, %fd73, %fd71;
	ld.global.f64 	%fd75, [%rd16+24];
	ld.global.f64 	%fd76, [%rd18+24];
	fma.rn.f64 	%fd77, %fd75, %fd76, %fd74;
	ld.global.f64 	%fd78, [%rd16+32];
	ld.global.f64 	%fd79, [%rd18+32];
	fma.rn.f64 	%fd80, %fd78, %fd79, %fd77;
	ld.global.f64 	%fd81, [%rd16+40];
	ld.global.f64 	%fd82, [%rd18+40];
	fma.rn.f64 	%fd83, %fd81, %fd82, %fd80;
	ld.global.f64 	%fd84, [%rd16+48];
	ld.global.f64 	%fd85, [%rd18+48];
	fma.rn.f64 	%fd86, %fd84, %fd85, %fd83;
	ld.global.f64 	%fd87, [%rd16+56];
	ld.global.f64 	%fd88, [%rd18+56];
	fma.rn.f64 	%fd111, %fd87, %fd88, %fd86;
	add.s32 	%r40, %r40, 8;
$L__BB1_8:
	setp.eq.s32 	%p7, %r11, 0;
	@%p7 bra 	$L__BB1_14;
	and.b32  	%r14, %r23, 3;
	setp.lt.u32 	%p8, %r11, 4;
	@%p8 bra 	$L__BB1_11;
	add.s32 	%r36, %r40, %r2;
	mul.wide.s32 	%rd19, %r36, 8;
	add.s64 	%rd20, %rd2, %rd19;
	ld.global.f64 	%fd90, [%rd20];
	mul.wide.u32 	%rd21, %r40, 8;
	add.s64 	%rd22, %rd1, %rd21;
	ld.global.f64 	%fd91, [%rd22];
	fma.rn.f64 	%fd92, %fd90, %fd91, %fd111;
	ld.global.f64 	%fd93, [%rd20+8];
	ld.global.f64 	%fd94, [%rd22+8];
	fma.rn.f64 	%fd95, %fd93, %fd94, %fd92;
	ld.global.f64 	%fd96, [%rd20+16];
	ld.global.f64 	%fd97, [%rd22+16];
	fma.rn.f64 	%fd98, %fd96, %fd97, %fd95;
	ld.global.f64 	%fd99, [%rd20+24];
	ld.global.f64 	%fd100, [%rd22+24];
	fma.rn.f64 	%fd111, %fd99, %fd100, %fd98;
	add.s32 	%r40, %r40, 4;
$L__BB1_11:
	setp.eq.s32 	%p9, %r14, 0;
	@%p9 bra 	$L__BB1_14;
	mul.wide.u32 	%rd23, %r40, 8;
	add.s64 	%rd30, %rd1, %rd23;
	add.s32 	%r43, %r40, %r2;
	neg.s32 	%r42, %r14;
$L__BB1_13:
	.pragma "nounroll";
	mul.wide.s32 	%rd24, %r43, 8;
	add.s64 	%rd25, %rd2, %rd24;
	ld.global.f64 	%fd101, [%rd25];
	ld.global.f64 	%fd102, [%rd30];
	fma.rn.f64 	%fd111, %fd101, %fd102, %fd111;
	add.s64 	%rd30, %rd30, 8;
	add.s32 	%r43, %r43, 1;
	add.s32 	%r42, %r42, 1;
	setp.ne.s32 	%p10, %r42, 0;
	@%p10 bra 	$L__BB1_13;
$L__BB1_14:
	cvta.to.global.u64 	%rd26, %rd10;
	mul.wide.s32 	%rd27, %r1, 8;
	add.s64 	%rd28, %rd26, %rd27;
	st.global.f64 	[%rd28], %fd111;
$L__BB1_15:
	ret;

}
	// .globl	_Z11gpu_sigmoidPdS_S_S_i
.visible .entry _Z11gpu_sigmoidPdS_S_S_i(
	.param .u64 .ptr .align 1 _Z11gpu_sigmoidPdS_S_S_i_param_0,
	.param .u64 .ptr .align 1 _Z11gpu_sigmoidPdS_S_S_i_param_1,
	.param .u64 .ptr .align 1 _Z11gpu_sigmoidPdS_S_S_i_param_2,
	.param .u64 .ptr .align 1 _Z11gpu_sigmoidPdS_S_S_i_param_3,
	.param .u32 _Z11gpu_sigmoidPdS_S_S_i_param_4
)
{
	.reg .pred 	%p<5>;
	.reg .b32 	%r<21>;
	.reg .b32 	%f<3>;
	.reg .b64 	%rd<15>;
	.reg .b64 	%fd<34>;

	ld.param.u64 	%rd1, [_Z11gpu_sigmoidPdS_S_S_i_param_0];
	ld.param.u64 	%rd2, [_Z11gpu_sigmoidPdS_S_S_i_param_1];
	ld.param.u64 	%rd3, [_Z11gpu_sigmoidPdS_S_S_i_param_2];
	ld.param.u64 	%rd4, [_Z11gpu_sigmoidPdS_S_S_i_param_3];
	ld.param.u32 	%r5, [_Z11gpu_sigmoidPdS_S_S_i_param_4];
	mov.u32 	%r6, %ctaid.x;
	mov.u32 	%r7, %ntid.x;
	mov.u32 	%r8, %tid.x;
	mad.lo.s32 	%r1, %r6, %r7, %r8;
	setp.ge.s32 	%p1, %r1, %r5;
	@%p1 bra 	$L__BB2_5;
	cvta.to.global.u64 	%rd5, %rd2;
	cvta.to.global.u64 	%rd6, %rd3;
	cvta.to.global.u64 	%rd7, %rd4;
	mul.wide.s32 	%rd8, %r1, 8;
	add.s64 	%rd9, %rd5, %rd8;
	ld.global.f64 	%fd6, [%rd9];
	add.s64 	%rd10, %rd6, %rd8;
	ld.global.f64 	%fd7, [%rd10];
	add.f64 	%fd8, %fd6, %fd7;
	add.s64 	%rd11, %rd7, %rd8;
	ld.global.f64 	%fd9, [%rd11];
	add.f64 	%fd1, %fd8, %fd9;
	neg.f64 	%fd10, %fd1;
	fma.rn.f64 	%fd11, %fd1, 0dBFF71547652B82FE, 0d4338000000000000;
	{
	.reg .b32 %temp; 
	mov.b64 	{%r2, %temp}, %fd11;
	}
	mov.f64 	%fd12, 0dC338000000000000;
	add.rn.f64 	%fd13, %fd11, %fd12;
	fma.rn.f64 	%fd14, %fd13, 0dBFE62E42FEFA39EF, %fd10;
	fma.rn.f64 	%fd15, %fd13, 0dBC7ABC9E3B39803F, %fd14;
	fma.rn.f64 	%fd16, %fd15, 0d3E5ADE1569CE2BDF, 0d3E928AF3FCA213EA;
	fma.rn.f64 	%fd17, %fd16, %fd15, 0d3EC71DEE62401315;
	fma.rn.f64 	%fd18, %fd17, %fd15, 0d3EFA01997C89EB71;
	fma.rn.f64 	%fd19, %fd18, %fd15, 0d3F2A01A014761F65;
	fma.rn.f64 	%fd20, %fd19, %fd15, 0d3F56C16C1852B7AF;
	fma.rn.f64 	%fd21, %fd20, %fd15, 0d3F81111111122322;
	fma.rn.f64 	%fd22, %fd21, %fd15, 0d3FA55555555502A1;
	fma.rn.f64 	%fd23, %fd22, %fd15, 0d3FC5555555555511;
	fma.rn.f64 	%fd24, %fd23, %fd15, 0d3FE000000000000B;
	fma.rn.f64 	%fd25, %fd24, %fd15, 0d3FF0000000000000;
	fma.rn.f64 	%fd26, %fd25, %fd15, 0d3FF0000000000000;
	{
	.reg .b32 %temp; 
	mov.b64 	{%r3, %temp}, %fd26;
	}
	{
	.reg .b32 %temp; 
	mov.b64 	{%temp, %r4}, %fd26;
	}
	shl.b32 	%r9, %r2, 20;
	add.s32 	%r10, %r9, %r4;
	mov.b64 	%fd33, {%r3, %r10};
	{
	.reg .b32 %temp; 
	mov.b64 	{%temp, %r11}, %fd10;
	}
	mov.b32 	%f2, %r11;
	abs.f32 	%f1, %f2;
	setp.lt.f32 	%p2, %f1, 0f4086232B;
	@%p2 bra 	$L__BB2_4;
	setp.gt.f64 	%p3, %fd1, 0d0000000000000000;
	mov.f64 	%fd27, 0d7FF0000000000000;
	sub.f64 	%fd28, %fd27, %fd1;
	selp.f64 	%fd33, 0d0000000000000000, %fd28, %p3;
	setp.geu.f32 	%p4, %f1, 0f40874800;
	@%p4 bra 	$L__BB2_4;
	shr.u32 	%r12, %r2, 31;
	add.s32 	%r13, %r2, %r12;
	shr.s32 	%r14, %r13, 1;
	shl.b32 	%r15, %r14, 20;
	add.s32 	%r16, %r4, %r15;
	mov.b64 	%fd29, {%r3, %r16};
	sub.s32 	%r17, %r2, %r14;
	shl.b32 	%r18, %r17, 20;
	add.s32 	%r19, %r18, 1072693248;
	mov.b32 	%r20, 0;
	mov.b64 	%fd30, {%r20, %r19};
	mul.f64 	%fd33, %fd30, %fd29;
$L__BB2_4:
	add.f64 	%fd31, %fd33, 0d3FF0000000000000;
	rcp.rn.f64 	%fd32, %fd31;
	cvta.to.global.u64 	%rd12, %rd1;
	add.s64 	%rd14, %rd12, %rd8;
	st.global.f64 	[%rd14], %fd32;
$L__BB2_5:
	ret;

}
	// .globl	_Z8gpu_tanhPdS_S_S_i
.visible .entry _Z8gpu_tanhPdS_S_S_i(
	.param .u64 .ptr .align 1 _Z8gpu_tanhPdS_S_S_i_param_0,
	.param .u64 .ptr .align 1 _Z8gpu_tanhPdS_S_S_i_param_1,
	.param .u64 .ptr .align 1 _Z8gpu_tanhPdS_S_S_i_param_2,
	.param .u64 .ptr .align 1 _Z8gpu_tanhPdS_S_S_i_param_3,
	.param .u32 _Z8gpu_tanhPdS_S_S_i_param_4
)
{
	.reg .pred 	%p<4>;
	.reg .b32 	%r<9>;
	.reg .b32 	%f<5>;
	.reg .b64 	%rd<15>;
	.reg .b64 	%fd<51>;

	ld.param.u64 	%rd1, [_Z8gpu_tanhPdS_S_S_i_param_0];
	ld.param.u64 	%rd2, [_Z8gpu_tanhPdS_S_S_i_param_1];
	ld.param.u64 	%rd3, [_Z8gpu_tanhPdS_S_S_i_param_2];
	ld.param.u64 	%rd4, [_Z8gpu_tanhPdS_S_S_i_param_3];
	ld.param.u32 	%r3, [_Z8gpu_tanhPdS_S_S_i_param_4];
	mov.u32 	%r4, %ctaid.x;
	mov.u32 	%r5, %ntid.x;
	mov.u32 	%r6, %tid.x;
	mad.lo.s32 	%r1, %r4, %r5, %r6;
	setp.ge.s32 	%p1, %r1, %r3;
	@%p1 bra 	$L__BB3_5;
	cvta.to.global.u64 	%rd5, %rd2;
	cvta.to.global.u64 	%rd6, %rd3;
	cvta.to.global.u64 	%rd7, %rd4;
	mul.wide.s32 	%rd8, %r1, 8;
	add.s64 	%rd9, %rd5, %rd8;
	ld.global.f64 	%fd6, [%rd9];
	add.s64 	%rd10, %rd6, %rd8;
	ld.global.f64 	%fd7, [%rd10];
	add.f64 	%fd8, %fd6, %fd7;
	add.s64 	%rd11, %rd7, %rd8;
	ld.global.f64 	%fd9, [%rd11];
	add.f64 	%fd1, %fd8, %fd9;
	{
	.reg .b32 %temp; 
	mov.b64 	{%temp, %r7}, %fd1;
	}
	and.b32  	%r2, %r7, 2147483647;
	{
	.reg .b32 %temp; 
	mov.b64 	{%r8, %temp}, %fd1;
	}
	mov.b64 	%fd2, {%r8, %r2};
	setp.ltu.f64 	%p2, %fd2, 0d3FE4F92224DD2F1A;
	@%p2 bra 	$L__BB3_3;
	add.f64 	%fd10, %fd2, %fd2;
	cvt.rn.f32.f64 	%f1, %fd10;
	mul.f32 	%f2, %f1, 0f3FB8AA3B;
	cvt.rni.f32.f32 	%f3, %f2;
	cvt.f64.f32 	%fd11, %f3;
	fma.rn.f64 	%fd12, %fd11, 0dBFE62E42FEFA39EF, %fd10;
	fma.rn.f64 	%fd13, %fd12, 0d3E5AE904A4741B81, 0d3E928A27F89B6999;
	fma.rn.f64 	%fd14, %fd13, %fd12, 0d3EC71DE715FF7E07;
	fma.rn.f64 	%fd15, %fd14, %fd12, 0d3EFA019A6B0AC45A;
	fma.rn.f64 	%fd16, %fd15, %fd12, 0d3F2A01A017EED94F;
	fma.rn.f64 	%fd17, %fd16, %fd12, 0d3F56C16C17F2A71B;
	fma.rn.f64 	%fd18, %fd17, %fd12, 0d3F811111111173C4;
	fma.rn.f64 	%fd19, %fd18, %fd12, 0d3FA555555555211A;
	fma.rn.f64 	%fd20, %fd19, %fd12, 0d3FC5555555555540;
	fma.rn.f64 	%fd21, %fd20, %fd12, 0d3FE0000000000005;
	mul.f64 	%fd22, %fd12, %fd21;
	fma.rn.f64 	%fd23, %fd22, %fd12, %fd12;
	ex2.approx.ftz.f32 	%f4, %f3;
	cvt.f64.f32 	%fd24, %f4;
	mov.f64 	%fd25, 0d3FF0000000000000;
	sub.f64 	%fd26, %fd25, %fd24;
	neg.f64 	%fd27, %fd23;
	fma.rn.f64 	%fd28, %fd27, %fd24, %fd26;
	mov.f64 	%fd29, 0d4000000000000000;
	sub.f64 	%fd30, %fd29, %fd28;
	rcp.approx.ftz.f64 	%fd31, %fd30;
	neg.f64 	%fd32, %fd30;
	fma.rn.f64 	%fd33, %fd32, %fd31, 0d3FF0000000000000;
	fma.rn.f64 	%fd34, %fd33, %fd33, %fd33;
	fma.rn.f64 	%fd35, %fd34, %fd31, %fd31;
	fma.rn.f64 	%fd36, %fd35, 0dC000000000000000, 0d3FF0000000000000;
	setp.gt.u32 	%p3, %r2, 1077088193;
	selp.f64 	%fd37, 0d3FF0000000000000, %fd36, %p3;
	copysign.f64 	%fd50, %fd1, %fd37;
	bra.uni 	$L__BB3_4;
$L__BB3_3:
	mul.f64 	%fd38, %fd1, %fd1;
	fma.rn.f64 	%fd39, %fd38, 0dBEF0BC46E2F5E964, 0d3F14359F420AFC3D;
	fma.rn.f64 	%fd40, %fd39, %fd38, 0dBF2DF9F0728C5D84;
	fma.rn.f64 	%fd41, %fd40, %fd38, 0d3F4337D1CEC4F033;
	fma.rn.f64 	%fd42, %fd41, %fd38, 0dBF57D6E9674335B3;
	fma.rn.f64 	%fd43, %fd42, %fd38, 0d3F6D6D000D7AAD3D;
	fma.rn.f64 	%fd44, %fd43, %fd38, 0dBF8226E1F3CF1EF5;
	fma.rn.f64 	%fd45, %fd44, %fd38, 0d3F9664F47EC0C8CF;
	fma.rn.f64 	%fd46, %fd45, %fd38, 0dBFABA1BA1B80AB40;
	fma.rn.f64 	%fd47, %fd46, %fd38, 0d3FC111111110FA4A;
	fma.rn.f64 	%fd48, %fd47, %fd38, 0dBFD5555555555550;
	fma.rn.f64 	%fd49, %fd48, %fd38, 0d0000000000000000;
	fma.rn.f64 	%fd50, %fd49, %fd1, %fd1;
$L__BB3_4:
	cvta.to.global.u64 	%rd12, %rd1;
	add.s64 	%rd14, %rd12, %rd8;
	st.global.f64 	[%rd14], %fd50;
$L__BB3_5:
	ret;

}
	// .globl	_Z21gpu_cellAndHiddenFuncPdS_S_S_S_S_i
.visible .entry _Z21gpu_cellAndHiddenFuncPdS_S_S_S_S_i(
	.param .u64 .ptr .align 1 _Z21gpu_cellAndHiddenFuncPdS_S_S_S_S_i_param_0,
	.param .u64 .ptr .align 1 _Z21gpu_cellAndHiddenFuncPdS_S_S_S_S_i_param_1,
	.param .u64 .ptr .align 1 _Z21gpu_cellAndHiddenFuncPdS_S_S_S_S_i_param_2,
	.param .u64 .ptr .align 1 _Z21gpu_cellAndHiddenFuncPdS_S_S_S_S_i_param_3,
	.param .u64 .ptr .align 1 _Z21gpu_cellAndHiddenFuncPdS_S_S_S_S_i_param_4,
	.param .u64 .ptr .align 1 _Z21gpu_cellAndHiddenFuncPdS_S_S_S_S_i_param_5,
	.param .u32 _Z21gpu_cellAndHiddenFuncPdS_S_S_S_S_i_param_6
)
{
	.reg .pred 	%p<4>;
	.reg .b32 	%r<9>;
	.reg .b32 	%f<5>;
	.reg .b64 	%rd<21>;
	.reg .b64 	%fd<54>;

	ld.param.u64 	%rd1, [_Z21gpu_cellAndHiddenFuncPdS_S_S_S_S_i_param_0];
	ld.param.u64 	%rd2, [_Z21gpu_cellAndHiddenFuncPdS_S_S_S_S_i_param_1];
	ld.param.u64 	%rd3, [_Z21gpu_cellAndHiddenFuncPdS_S_S_S_S_i_param_2];
	ld.param.u64 	%rd4, [_Z21gpu_cellAndHiddenFuncPdS_S_S_S_S_i_param_3];
	ld.param.u64 	%rd5, [_Z21gpu_cellAndHiddenFuncPdS_S_S_S_S_i_param_4];
	ld.param.u64 	%rd6, [_Z21gpu_cellAndHiddenFuncPdS_S_S_S_S_i_param_5];
	ld.param.u32 	%r3, [_Z21gpu_cellAndHiddenFuncPdS_S_S_S_S_i_param_6];
	mov.u32 	%r4, %ctaid.x;
	mov.u32 	%r5, %ntid.x;
	mov.u32 	%r6, %tid.x;
	mad.lo.s32 	%r1, %r4, %r5, %r6;
	setp.ge.s32 	%p1, %r1, %r3;
	@%p1 bra 	$L__BB4_5;
	cvta.to.global.u64 	%rd7, %rd4;
	cvta.to.global.u64 	%rd8, %rd2;
	cvta.to.global.u64 	%rd9, %rd3;
	cvta.to.global.u64 	%rd10, %rd5;
	cvta.to.global.u64 	%rd11, %rd6;
	mul.wide.s32 	%rd12, %r1, 8;
	add.s64 	%rd13, %rd7, %rd12;
	ld.global.f64 	%fd7, [%rd13];
	add.s64 	%rd14, %rd8, %rd12;
	ld.global.f64 	%fd8, [%rd14];
	add.s64 	%rd15, %rd9, %rd12;
	ld.global.f64 	%fd9, [%rd15];
	add.s64 	%rd16, %rd10, %rd12;
	ld.global.f64 	%fd10, [%rd16];
	mul.f64 	%fd11, %fd9, %fd10;
	fma.rn.f64 	%fd1, %fd7, %fd8, %fd11;
	st.global.f64 	[%rd14], %fd1;
	add.s64 	%rd17, %rd11, %rd12;
	ld.global.f64 	%fd2, [%rd17];
	{
	.reg .b32 %temp; 
	mov.b64 	{%temp, %r7}, %fd1;
	}
	and.b32  	%r2, %r7, 2147483647;
	{
	.reg .b32 %temp; 
	mov.b64 	{%r8, %temp}, %fd1;
	}
	mov.b64 	%fd3, {%r8, %r2};
	setp.ltu.f64 	%p2, %fd3, 0d3FE4F92224DD2F1A;
	@%p2 bra 	$L__BB4_3;
	add.f64 	%fd12, %fd3, %fd3;
	cvt.rn.f32.f64 	%f1, %fd12;
	mul.f32 	%f2, %f1, 0f3FB8AA3B;
	cvt.rni.f32.f32 	%f3, %f2;
	cvt.f64.f32 	%fd13, %f3;
	fma.rn.f64 	%fd14, %fd13, 0dBFE62E42FEFA39EF, %fd12;
	fma.rn.f64 	%fd15, %fd14, 0d3E5AE904A4741B81, 0d3E928A27F89B6999;
	fma.rn.f64 	%fd16, %fd15, %fd14, 0d3EC71DE715FF7E07;
	fma.rn.f64 	%fd17, %fd16, %fd14, 0d3EFA019A6B0AC45A;
	fma.rn.f64 	%fd18, %fd17, %fd14, 0d3F2A01A017EED94F;
	fma.rn.f64 	%fd19, %fd18, %fd14, 0d3F56C16C17F2A71B;
	fma.rn.f64 	%fd20, %fd19, %fd14, 0d3F811111111173C4;
	fma.rn.f64 	%fd21, %fd20, %fd14, 0d3FA555555555211A;
	fma.rn.f64 	%fd22, %fd21, %fd14, 0d3FC5555555555540;
	fma.rn.f64 	%fd23, %fd22, %fd14, 0d3FE0000000000005;
	mul.f64 	%fd24, %fd14, %fd23;
	fma.rn.f64 	%fd25, %fd24, %fd14, %fd14;
	ex2.approx.ftz.f32 	%f4, %f3;
	cvt.f64.f32 	%fd26, %f4;
	mov.f64 	%fd27, 0d3FF0000000000000;
	sub.f64 	%fd28, %fd27, %fd26;
	neg.f64 	%fd29, %fd25;
	fma.rn.f64 	%fd30, %fd29, %fd26, %fd28;
	mov.f64 	%fd31, 0d4000000000000000;
	sub.f64 	%fd32, %fd31, %fd30;
	rcp.approx.ftz.f64 	%fd33, %fd32;
	neg.f64 	%fd34, %fd32;
	fma.rn.f64 	%fd35, %fd34, %fd33, 0d3FF0000000000000;
	fma.rn.f64 	%fd36, %fd35, %fd35, %fd35;
	fma.rn.f64 	%fd37, %fd36, %fd33, %fd33;
	fma.rn.f64 	%fd38, %fd37, 0dC000000000000000, 0d3FF0000000000000;
	setp.gt.u32 	%p3, %r2, 1077088193;
	selp.f64 	%fd39, 0d3FF0000000000000, %fd38, %p3;
	copysign.f64 	%fd53, %fd1, %fd39;
	bra.uni 	$L__BB4_4;
$L__BB4_3:
	mul.f64 	%fd40, %fd1, %fd1;
	fma.rn.f64 	%fd41, %fd40, 0dBEF0BC46E2F5E964, 0d3F14359F420AFC3D;
	fma.rn.f64 	%fd42, %fd41, %fd40, 0dBF2DF9F0728C5D84;
	fma.rn.f64 	%fd43, %fd42, %fd40, 0d3F4337D1CEC4F033;
	fma.rn.f64 	%fd44, %fd43, %fd40, 0dBF57D6E9674335B3;
	fma.rn.f64 	%fd45, %fd44, %fd40, 0d3F6D6D000D7AAD3D;
	fma.rn.f64 	%fd46, %fd45, %fd40, 0dBF8226E1F3CF1EF5;
	fma.rn.f64 	%fd47, %fd46, %fd40, 0d3F9664F47EC0C8CF;
	fma.rn.f64 	%fd48, %fd47, %fd40, 0dBFABA1BA1B80AB40;
	fma.rn.f64 	%fd49, %fd48, %fd40, 0d3FC111111110FA4A;
	fma.rn.f64 	%fd50, %fd49, %fd40, 0dBFD5555555555550;
	fma.rn.f64 	%fd51, %fd50, %fd40, 0d0000000000000000;
	fma.rn.f64 	%fd53, %fd51, %fd1, %fd1;
$L__BB4_4:
	mul.f64 	%fd52, %fd2, %fd53;
	cvta.to.global.u64 	%rd18, %rd1;
	add.s64 	%rd20, %rd18, %rd12;
	st.global.f64 	[%rd20], %fd52;
$L__BB4_5:
	ret;

}


// ===== COMPILED SASS (sm_100) =====

	.target	sm_100

	.elftype	@"ET_EXEC"


//--------------------- .note.nv.tkinfo           --------------------------
	.section	.note.nv.tkinfo,"",@"SHT_NOTE"
	.sectionflags	@"SHF_NOTE_NV_TKINFO"
	.tkinfo
        /*0018*/ 	.word	0x00000002
        /*0030*/ 	.string	""
        /*0030*/ 	.string	"ptxas"
        /*0030*/ 	.string	"Cuda compilation tools, release 13.0, V13.0.88"
        /*0030*/ 	.string	"Build cuda_13.0.r13.0/compiler.36424714_0"
        /*0030*/ 	.string	"-arch sm_100 -m 64 "



//--------------------- .note.nv.cuinfo           --------------------------
	.section	.note.nv.cuinfo,"",@"SHT_NOTE"
	.sectionflags	@"SHF_NOTE_NV_CUINFO"
        /*0018*/ 	.short	0x0002
        /*001a*/ 	.short	0x0064
        /*001c*/ 	.short	0x0082
	.zero		2


//--------------------- .nv.info                  --------------------------
	.section	.nv.info,"",@"SHT_CUDA_INFO"
	.align	4


	//----- nvinfo : EIATTR_REGCOUNT
	.align		4
        /*0000*/ 	.byte	0x04, 0x2f
        /*0002*/ 	.short	(.L_1 - .L_0)
	.align		4
.L_0:
        /*0004*/ 	.word	index@(_Z22gpu_matrixVectorMultWXPdS_S_ii)
        /*0008*/ 	.word	0x00000020


	//----- nvinfo : EIATTR_FRAME_SIZE
	.align		4
.L_1:
        /*000c*/ 	.byte	0x04, 0x11
        /*000e*/ 	.short	(.L_3 - .L_2)
	.align		4
.L_2:
        /*0010*/ 	.word	index@(_Z22gpu_matrixVectorMultWXPdS_S_ii)
        /*0014*/ 	.word	0x00000000


	//----- nvinfo : EIATTR_REGCOUNT
	.align		4
.L_3:
        /*0018*/ 	.byte	0x04, 0x2f
        /*001a*/ 	.short	(.L_5 - .L_4)
	.align		4
.L_4:
        /*001c*/ 	.word	index@(_Z22gpu_matrixVectorMultRHPdS_S_ii)
        /*0020*/ 	.word	0x00000020


	//----- nvinfo : EIATTR_FRAME_SIZE
	.align		4
.L_5:
        /*0024*/ 	.byte	0x04, 0x11
        /*0026*/ 	.short	(.L_7 - .L_6)
	.align		4
.L_6:
        /*0028*/ 	.word	index@(_Z22gpu_matrixVectorMultRHPdS_S_ii)
        /*002c*/ 	.word	0x00000000


	//----- nvinfo : EIATTR_REGCOUNT
	.align		4
.L_7:
        /*0030*/ 	.byte	0x04, 0x2f
        /*0032*/ 	.short	(.L_9 - .L_8)
	.align		4
.L_8:
        /*0034*/ 	.word	index@(_Z11gpu_sigmoidPdS_S_S_i)
        /*0038*/ 	.word	0x00000012


	//----- nvinfo : EIATTR_FRAME_SIZE
	.align		4
.L_9:
        /*003c*/ 	.byte	0x04, 0x11
        /*003e*/ 	.short	(.L_11 - .L_10)
	.align		4
.L_10:
        /*0040*/ 	.word	index@($__internal_0_$__cuda_sm20_dblrcp_rn_slowpath_v3)
        /*0044*/ 	.word	0x00000000


	//----- nvinfo : EIATTR_FRAME_SIZE
	.align		4
.L_11:
        /*0048*/ 	.byte	0x04, 0x11
        /*004a*/ 	.short	(.L_13 - .L_12)
	.align		4
.L_12:
        /*004c*/ 	.word	index@(_Z11gpu_sigmoidPdS_S_S_i)
        /*0050*/ 	.word	0x00000000


	//----- nvinfo : EIATTR_REGCOUNT
	.align		4
.L_13:
        /*0054*/ 	.byte	0x04, 0x2f
        /*0056*/ 	.short	(.L_15 - .L_14)
	.align		4
.L_14:
        /*0058*/ 	.word	index@(_Z8gpu_tanhPdS_S_S_i)
        /*005c*/ 	.word	0x00000010


	//----- nvinfo : EIATTR_FRAME_SIZE
	.align		4
.L_15:
        /*0060*/ 	.byte	0x04, 0x11
        /*0062*/ 	.short	(.L_17 - .L_16)
	.align		4
.L_16:
        /*0064*/ 	.word	index@(_Z8gpu_tanhPdS_S_S_i)
        /*0068*/ 	.word	0x00000000


	//----- nvinfo : EIATTR_REGCOUNT
	.align		4
.L_17:
        /*006c*/ 	.byte	0x04, 0x2f
        /*006e*/ 	.short	(.L_19 - .L_18)
	.align		4
.L_18:
        /*0070*/ 	.word	index@(_Z21gpu_cellAndHiddenFuncPdS_S_S_S_S_i)
        /*0074*/ 	.word	0x00000014


	//----- nvinfo : EIATTR_FRAME_SIZE
	.align		4
.L_19:
        /*0078*/ 	.byte	0x04, 0x11
        /*007a*/ 	.short	(.L_21 - .L_20)
	.align		4
.L_20:
        /*007c*/ 	.word	index@(_Z21gpu_cellAndHiddenFuncPdS_S_S_S_S_i)
        /*0080*/ 	.word	0x00000000


	//----- nvinfo : EIATTR_MIN_STACK_SIZE
	.align		4
.L_21:
        /*0084*/ 	.byte	0x04, 0x12
        /*0086*/ 	.short	(.L_23 - .L_22)
	.align		4
.L_22:
        /*0088*/ 	.word	index@(_Z21gpu_cellAndHiddenFuncPdS_S_S_S_S_i)
        /*008c*/ 	.word	0x00000000


	//----- nvinfo : EIATTR_MIN_STACK_SIZE
	.align		4
.L_23:
        /*0090*/ 	.byte	0x04, 0x12
        /*0092*/ 	.short	(.L_25 - .L_24)
	.align		4
.L_24:
        /*0094*/ 	.word	index@(_Z8gpu_tanhPdS_S_S_i)
        /*0098*/ 	.word	0x00000000


	//----- nvinfo : EIATTR_MIN_STACK_SIZE
	.align		4
.L_25:
        /*009c*/ 	.byte	0x04, 0x12
        /*009e*/ 	.short	(.L_27 - .L_26)
	.align		4
.L_26:
        /*00a0*/ 	.word	index@(_Z11gpu_sigmoidPdS_S_S_i)
        /*00a4*/ 	.word	0x00000000


	//----- nvinfo : EIATTR_MIN_STACK_SIZE
	.align		4
.L_27:
        /*00a8*/ 	.byte	0x04, 0x12
        /*00aa*/ 	.short	(.L_29 - .L_28)
	.align		4
.L_28:
        /*00ac*/ 	.word	index@(_Z22gpu_matrixVectorMultRHPdS_S_ii)
        /*00b0*/ 	.word	0x00000000


	//----- nvinfo : EIATTR_MIN_STACK_SIZE
	.align		4
.L_29:
        /*00b4*/ 	.byte	0x04, 0x12
        /*00b6*/ 	.short	(.L_31 - .L_30)
	.align		4
.L_30:
        /*00b8*/ 	.word	index@(_Z22gpu_matrixVectorMultWXPdS_S_ii)
        /*00bc*/ 	.word	0x00000000
.L_31:


//--------------------- .nv.compat                --------------------------
	.section	.nv.compat,"",@"SHT_CUDA_COMPAT_INFO"
	.align	4
        /*0000*/ 	.byte	0x02, 0x09, 0x00, 0x00, 0x02, 0x02, 0x01, 0x00, 0x02, 0x05, 0x05, 0x00, 0x03, 0x07, 0x01, 0x01
        /*0010*/ 	.byte	0x02, 0x03, 0x00, 0x00, 0x02, 0x06, 0x01, 0x00, 0x04, 0x0b, 0x08, 0x00, 0x01, 0x00, 0x00, 0x00
        /*0020*/ 	.byte	0x00, 0x00, 0x00, 0x00


//--------------------- .nv.info._Z21gpu_cellAndHiddenFuncPdS_S_S_S_S_i --------------------------
	.section	.nv.info._Z21gpu_cellAndHiddenFuncPdS_S_S_S_S_i,"",@"SHT_CUDA_INFO"
	.sectionflags	@""
	.align	4


	//----- nvinfo : EIATTR_CUDA_API_VERSION
	.align		4
        /*0000*/ 	.byte	0x04, 0x37
        /*0002*/ 	.short	(.L_33 - .L_32)
.L_32:
        /*0004*/ 	.word	0x00000082


	//----- nvinfo : EIATTR_KPARAM_INFO
	.align		4
.L_33:
        /*0008*/ 	.byte	0x04, 0x17
        /*000a*/ 	.short	(.L_35 - .L_34)
.L_34:
        /*000c*/ 	.word	0x00000000
        /*0010*/ 	.short	0x0006
        /*0012*/ 	.short	0x0030
        /*0014*/ 	.byte	0x00, 0xf0, 0x11, 0x00


	//----- nvinfo : EIATTR_KPARAM_INFO
	.align		4
.L_35:
        /*0018*/ 	.byte	0x04, 0x17
        /*001a*/ 	.short	(.L_37 - .L_36)
.L_36:
        /*001c*/ 	.word	0x00000000
        /*0020*/ 	.short	0x0005
        /*0022*/ 	.short	0x0028
        /*0024*/ 	.byte	0x00, 0xf5, 0x21, 0x00


	//----- nvinfo : EIATTR_KPARAM_INFO
	.align		4
.L_37:
        /*0028*/ 	.byte	0x04, 0x17
        /*002a*/ 	.short	(.L_39 - .L_38)
.L_38:
        /*002c*/ 	.word	0x00000000
        /*0030*/ 	.short	0x0004
        /*0032*/ 	.short	0x0020
        /*0034*/ 	.byte	0x00, 0xf5, 0x21, 0x00


	//----- nvinfo : EIATTR_KPARAM_INFO
	.align		4
.L_39:
        /*0038*/ 	.byte	0x04, 0x17
        /*003a*/ 	.short	(.L_41 - .L_40)
.L_40:
        /*003c*/ 	.word	0x00000000
        /*0040*/ 	.short	0x0003
        /*0042*/ 	.short	0x0018
        /*0044*/ 	.byte	0x00, 0xf5, 0x21, 0x00


	//----- nvinfo : EIATTR_KPARAM_INFO
	.align		4
.L_41:
        /*0048*/ 	.byte	0x04, 0x17
        /*004a*/ 	.short	(.L_43 - .L_42)
.L_42:
        /*004c*/ 	.word	0x00000000
        /*0050*/ 	.short	0x0002
        /*0052*/ 	.short	0x0010
        /*0054*/ 	.byte	0x00, 0xf5, 0x21, 0x00


	//----- nvinfo : EIATTR_KPARAM_INFO
	.align		4
.L_43:
        /*0058*/ 	.byte	0x04, 0x17
        /*005a*/ 	.short	(.L_45 - .L_44)
.L_44:
        /*005c*/ 	.word	0x00000000
        /*0060*/ 	.short	0x0001
        /*0062*/ 	.short	0x0008
        /*0064*/ 	.byte	0x00, 0xf5, 0x21, 0x00


	//----- nvinfo : EIATTR_KPARAM_INFO
	.align		4
.L_45:
        /*0068*/ 	.byte	0x04, 0x17
        /*006a*/ 	.short	(.L_47 - .L_46)
.L_46:
        /*006c*/ 	.word	0x00000000
        /*0070*/ 	.short	0x0000
        /*0072*/ 	.short	0x0000
        /*0074*/ 	.byte	0x00, 0xf5, 0x21, 0x00


	//----- nvinfo : EIATTR_SPARSE_MMA_MASK
	.align		4
.L_47:
        /*0078*/ 	.byte	0x03, 0x50
        /*007a*/ 	.short	0x0000


	//----- nvinfo : EIATTR_MAXREG_COUNT
	.align		4
        /*007c*/ 	.byte	0x03, 0x1b
        /*007e*/ 	.short	0x00ff


	//----- nvinfo : EIATTR_MERCURY_ISA_VERSION
	.align		4
        /*0080*/ 	.byte	0x03, 0x5f
        /*0082*/ 	.short	0x0101


	//----- nvinfo : EIATTR_VRC_CTA_INIT_COUNT
	.align		4
        /*0084*/ 	.byte	0x02, 0x4a
	.zero		1
	.zero		1


	//----- nvinfo : EIATTR_EXIT_INSTR_OFFSETS
	.align		4
        /*0088*/ 	.byte	0x04, 0x1c
        /*008a*/ 	.short	(.L_49 - .L_48)


	//   ....[0]....
.L_48:
        /*008c*/ 	.word	0x00000070


	//   ....[1]....
        /*0090*/ 	.word	0x00000830


	//----- nvinfo : EIATTR_CRS_STACK_SIZE
	.align		4
.L_49:
        /*0094*/ 	.byte	0x04, 0x1e
        /*0096*/ 	.short	(.L_51 - .L_50)
.L_50:
        /*0098*/ 	.word	0x00000000


	//----- nvinfo : EIATTR_CBANK_PARAM_SIZE
	.align		4
.L_51:
        /*009c*/ 	.byte	0x03, 0x19
        /*009e*/ 	.short	0x0034


	//----- nvinfo : EIATTR_PARAM_CBANK
	.align		4
        /*00a0*/ 	.byte	0x04, 0x0a
        /*00a2*/ 	.short	(.L_53 - .L_52)
	.align		4
.L_52:
        /*00a4*/ 	.word	index@(.nv.constant0._Z21gpu_cellAndHiddenFuncPdS_S_S_S_S_i)
        /*00a8*/ 	.short	0x0380
        /*00aa*/ 	.short	0x0034


	//----- nvinfo : EIATTR_SW_WAR
	.align		4
.L_53:
        /*00ac*/ 	.byte	0x04, 0x36
        /*00ae*/ 	.short	(.L_55 - .L_54)
.L_54:
        /*00b0*/ 	.word	0x00000008
.L_55:


//--------------------- .nv.info._Z8gpu_tanhPdS_S_S_i --------------------------
	.section	.nv.info._Z8gpu_tanhPdS_S_S_i,"",@"SHT_CUDA_INFO"
	.sectionflags	@""
	.align	4


	//----- nvinfo : EIATTR_CUDA_API_VERSION
	.align		4
        /*0000*/ 	.byte	0x04, 0x37
        /*0002*/ 	.short	(.L_57 - .L_56)
.L_56:
        /*0004*/ 	.word	0x00000082


	//----- nvinfo : EIATTR_KPARAM_INFO
	.align		4
.L_57:
        /*0008*/ 	.byte	0x04, 0x17
        /*000a*/ 	.short	(.L_59 - .L_58)
.L_58:
        /*000c*/ 	.word	0x00000000
        /*0010*/ 	.short	0x0004
        /*0012*/ 	.short	0x0020
        /*0014*/ 	.byte	0x00, 0xf0, 0x11, 0x00


	//----- nvinfo : EIATTR_KPARAM_INFO
	.align		4
.L_59:
        /*0018*/ 	.byte	0x04, 0x17
        /*001a*/ 	.short	(.L_61 - .L_60)
.L_60:
        /*001c*/ 	.word	0x00000000
        /*0020*/ 	.short	0x0003
        /*0022*/ 	.short	0x0018
        /*0024*/ 	.byte	0x00, 0xf5, 0x21, 0x00


	//----- nvinfo : EIATTR_KPARAM_INFO
	.align		4
.L_61:
        /*0028*/ 	.byte	0x04, 0x17
        /*002a*/ 	.short	(.L_63 - .L_62)
.L_62:
        /*002c*/ 	.word	0x00000000
        /*0030*/ 	.short	0x0002
        /*0032*/ 	.short	0x0010
        /*0034*/ 	.byte	0x00, 0xf5, 0x21, 0x00


	//----- nvinfo : EIATTR_KPARAM_INFO
	.align		4
.L_63:
        /*0038*/ 	.byte	0x04, 0x17
        /*003a*/ 	.short	(.L_65 - .L_64)
.L_64:
        /*003c*/ 	.word	0x00000000
        /*0040*/ 	.short	0x0001
        /*0042*/ 	.short	0x0008
        /*0044*/ 	.byte	0x00, 0xf5, 0x21, 0x00


	//----- nvinfo : EIATTR_KPARAM_INFO
	.align		4
.L_65:
        /*0048*/ 	.byte	0x04, 0x17
        /*004a*/ 	.short	(.L_67 - .L_66)
.L_66:
        /*004c*/ 	.word	0x00000000
        /*0050*/ 	.short	0x0000
        /*0052*/ 	.short	0x0000
        /*0054*/ 	.byte	0x00, 0xf5, 0x21, 0x00


	//----- nvinfo : EIATTR_SPARSE_MMA_MASK
	.align		4
.L_67:
        /*0058*/ 	.byte	0x03, 0x50
        /*005a*/ 	.short	0x0000


	//----- nvinfo : EIATTR_MAXREG_COUNT
	.align		4
        /*005c*/ 	.byte	0x03, 0x1b
        /*005e*/ 	.short	0x00ff


	//----- nvinfo : EIATTR_MERCURY_ISA_VERSION
	.align		4
        /*0060*/ 	.byte	0x03, 0x5f
        /*0062*/ 	.short	0x0101


	//----- nvinfo : EIATTR_VRC_CTA_INIT_COUNT
	.align		4
        /*0064*/ 	.byte	0x02, 0x4a
	.zero		1
	.zero		1


	//----- nvinfo : EIATTR_EXIT_INSTR_OFFSETS
	.align		4
        /*0068*/ 	.byte	0x04, 0x1c
        /*006a*/ 	.short	(.L_69 - .L_68)


	//   ....[0]....
.L_68:
        /*006c*/ 	.word	0x00000070


	//   ....[1]....
        /*0070*/ 	.word	0x000007b0


	//----- nvinfo : EIATTR_CRS_STACK_SIZE
	.align		4
.L_69:
        /*0074*/ 	.byte	0x04, 0x1e
        /*0076*/ 	.short	(.L_71 - .L_70)
.L_70:
        /*0078*/ 	.word	0x00000000


	//----- nvinfo : EIATTR_CBANK_PARAM_SIZE
	.align		4
.L_71:
        /*007c*/ 	.byte	0x03, 0x19
        /*007e*/ 	.short	0x0024


	//----- nvinfo : EIATTR_PARAM_CBANK
	.align		4
        /*0080*/ 	.byte	0x04, 0x0a
        /*0082*/ 	.short	(.L_73 - .L_72)
	.align		4
.L_72:
        /*0084*/ 	.word	index@(.nv.constant0._Z8gpu_tanhPdS_S_S_i)
        /*0088*/ 	.short	0x0380
        /*008a*/ 	.short	0x0024


	//----- nvinfo : EIATTR_SW_WAR
	.align		4
.L_73:
        /*008c*/ 	.byte	0x04, 0x36
        /*008e*/ 	.short	(.L_75 - .L_74)
.L_74:
        /*0090*/ 	.word	0x00000008
.L_75:


//--------------------- .nv.info._Z11gpu_sigmoidPdS_S_S_i --------------------------
	.section	.nv.info._Z11gpu_sigmoidPdS_S_S_i,"",@"SHT_CUDA_INFO"
	.sectionflags	@""
	.align	4


	//----- nvinfo : EIATTR_CUDA_API_VERSION
	.align		4
        /*0000*/ 	.byte	0x04, 0x37
        /*0002*/ 	.short	(.L_77 - .L_76)
.L_76:
        /*0004*/ 	.word	0x00000082


	//----- nvinfo : EIATTR_KPARAM_INFO
	.align		4
.L_77:
        /*0008*/ 	.byte	0x04, 0x17
        /*000a*/ 	.short	(.L_79 - .L_78)
.L_78:
        /*000c*/ 	.word	0x00000000
        /*0010*/ 	.short	0x0004
        /*0012*/ 	.short	0x0020
        /*0014*/ 	.byte	0x00, 0xf0, 0x11, 0x00


	//----- nvinfo : EIATTR_KPARAM_INFO
	.align		4
.L_79:
        /*0018*/ 	.byte	0x04, 0x17
        /*001a*/ 	.short	(.L_81 - .L_80)
.L_80:
        /*001c*/ 	.word	0x00000000
        /*0020*/ 	.short	0x0003
        /*0022*/ 	.short	0x0018
        /*0024*/ 	.byte	0x00, 0xf5, 0x21, 0x00


	//----- nvinfo : EIATTR_KPARAM_INFO
	.align		4
.L_81:
        /*0028*/ 	.byte	0x04, 0x17
        /*002a*/ 	.short	(.L_83 - .L_82)
.L_82:
        /*002c*/ 	.word	0x00000000
        /*0030*/ 	.short	0x0002
        /*0032*/ 	.short	0x0010
        /*0034*/ 	.byte	0x00, 0xf5, 0x21, 0x00


	//----- nvinfo : EIATTR_KPARAM_INFO
	.align		4
.L_83:
        /*0038*/ 	.byte	0x04, 0x17
        /*003a*/ 	.short	(.L_85 - .L_84)
.L_84:
        /*003c*/ 	.word	0x00000000
        /*0040*/ 	.short	0x0001
        /*0042*/ 	.short	0x0008
        /*0044*/ 	.byte	0x00, 0xf5, 0x21, 0x00


	//----- nvinfo : EIATTR_KPARAM_INFO
	.align		4
.L_85:
        /*0048*/ 	.byte	0x04, 0x17
        /*004a*/ 	.short	(.L_87 - .L_86)
.L_86:
        /*004c*/ 	.word	0x00000000
        /*0050*/ 	.short	0x0000
        /*0052*/ 	.short	0x0000
        /*0054*/ 	.byte	0x00, 0xf5, 0x21, 0x00


	//----- nvinfo : EIATTR_SPARSE_MMA_MASK
	.align		4
.L_87:
        /*0058*/ 	.byte	0x03, 0x50
        /*005a*/ 	.short	0x0000


	//----- nvinfo : EIATTR_MAXREG_COUNT
	.align		4
        /*005c*/ 	.byte	0x03, 0x1b
        /*005e*/ 	.short	0x00ff


	//----- nvinfo : EIATTR_MERCURY_ISA_VERSION
	.align		4
        /*0060*/ 	.byte	0x03, 0x5f
        /*0062*/ 	.short	0x0101


	//----- nvinfo : EIATTR_VRC_CTA_INIT_COUNT
	.align		4
        /*0064*/ 	.byte	0x02, 0x4a
	.zero		1
	.zero		1


	//----- nvinfo : EIATTR_EXIT_INSTR_OFFSETS
	.align		4
        /*0068*/ 	.byte	0x04, 0x1c
        /*006a*/ 	.short	(.L_89 - .L_88)


	//   ....[0]....
.L_88:
        /*006c*/ 	.word	0x00000070


	//   ....[1]....
        /*0070*/ 	.word	0x00000630


	//----- nvinfo : EIATTR_CRS_STACK_SIZE
	.align		4
.L_89:
        /*0074*/ 	.byte	0x04, 0x1e
        /*0076*/ 	.short	(.L_91 - .L_90)
.L_90:
        /*0078*/ 	.word	0x00000000


	//----- nvinfo : EIATTR_CBANK_PARAM_SIZE
	.align		4
.L_91:
        /*007c*/ 	.byte	0x03, 0x19
        /*007e*/ 	.short	0x0024


	//----- nvinfo : EIATTR_PARAM_CBANK
	.align		4
        /*0080*/ 	.byte	0x04, 0x0a
        /*0082*/ 	.short	(.L_93 - .L_92)
	.align		4
.L_92:
        /*0084*/ 	.word	index@(.nv.constant0._Z11gpu_sigmoidPdS_S_S_i)
        /*0088*/ 	.short	0x0380
        /*008a*/ 	.short	0x0024


	//----- nvinfo : EIATTR_SW_WAR
	.align		4
.L_93:
        /*008c*/ 	.byte	0x04, 0x36
        /*008e*/ 	.short	(.L_95 - .L_94)
.L_94:
        /*0090*/ 	.word	0x00000008
.L_95:


//--------------------- .nv.info._Z22gpu_matrixVectorMultRHPdS_S_ii --------------------------
	.section	.nv.info._Z22gpu_matrixVectorMultRHPdS_S_ii,"",@"SHT_CUDA_INFO"
	.sectionflags	@""
	.align	4


	//----- nvinfo : EIATTR_CUDA_API_VERSION
	.align		4
        /*0000*/ 	.byte	0x04, 0x37
        /*0002*/ 	.short	(.L_97 - .L_96)
.L_96:
        /*0004*/ 	.word	0x00000082


	//----- nvinfo : EIATTR_KPARAM_INFO
	.align		4
.L_97:
        /*0008*/ 	.byte	0x04, 0x17
        /*000a*/ 	.short	(.L_99 - .L_98)
.L_98:
        /*000c*/ 	.word	0x00000000
        /*0010*/ 	.short	0x0004
        /*0012*/ 	.short	0x001c
        /*0014*/ 	.byte	0x00, 0xf0, 0x11, 0x00


	//----- nvinfo : EIATTR_KPARAM_INFO
	.align		4
.L_99:
        /*0018*/ 	.byte	0x04, 0x17
        /*001a*/ 	.short	(.L_101 - .L_100)
.L_100:
        /*001c*/ 	.word	0x00000000
        /*0020*/ 	.short	0x0003
        /*0022*/ 	.short	0x0018
        /*0024*/ 	.byte	0x00, 0xf0, 0x11, 0x00


	//----- nvinfo : EIATTR_KPARAM_INFO
	.align		4
.L_101:
        /*0028*/ 	.byte	0x04, 0x17
        /*002a*/ 	.short	(.L_103 - .L_102)
.L_102:
        /*002c*/ 	.word	0x00000000
        /*0030*/ 	.short	0x0002
        /*0032*/ 	.short	0x0010
        /*0034*/ 	.byte	0x00, 0xf5, 0x21, 0x00


	//----- nvinfo : EIATTR_KPARAM_INFO
	.align		4
.L_103:
        /*0038*/ 	.byte	0x04, 0x17
        /*003a*/ 	.short	(.L_105 - .L_104)
.L_104:
        /*003c*/ 	.word	0x00000000
        /*0040*/ 	.short	0x0001
        /*0042*/ 	.short	0x0008
        /*0044*/ 	.byte	0x00, 0xf5, 0x21, 0x00


	//----- nvinfo : EIATTR_KPARAM_INFO
	.align		4
.L_105:
        /*0048*/ 	.byte	0x04, 0x17
        /*004a*/ 	.short	(.L_107 - .L_106)
.L_106:
        /*004c*/ 	.word	0x00000000
        /*0050*/ 	.short	0x0000
        /*0052*/ 	.short	0x0000
        /*0054*/ 	.byte	0x00, 0xf5, 0x21, 0x00


	//----- nvinfo : EIATTR_SPARSE_MMA_MASK
	.align		4
.L_107:
        /*0058*/ 	.byte	0x03, 0x50
        /*005a*/ 	.short	0x0000


	//----- nvinfo : EIATTR_MAXREG_COUNT
	.align		4
        /*005c*/ 	.byte	0x03, 0x1b
        /*005e*/ 	.short	0x00ff


	//----- nvinfo : EIATTR_MERCURY_ISA_VERSION
	.align		4
        /*0060*/ 	.byte	0x03, 0x5f
        /*0062*/ 	.short	0x0101


	//----- nvinfo : EIATTR_VRC_CTA_INIT_COUNT
	.align		4
        /*0064*/ 	.byte	0x02, 0x4a
	.zero		1
	.zero		1


	//----- nvinfo : EIATTR_EXIT_INSTR_OFFSETS
	.align		4
        /*0068*/ 	.byte	0x04, 0x1c
        /*006a*/ 	.short	(.L_109 - .L_108)


	//   ....[0]....
.L_108:
        /*006c*/ 	.word	0x000000d0


	//   ....[1]....
        /*0070*/ 	.word	0x00000b20


	//----- nvinfo : EIATTR_CBANK_PARAM_SIZE
	.align		4
.L_109:
        /*0074*/ 	.byte	0x03, 0x19
        /*0076*/ 	.short	0x0020


	//----- nvinfo : EIATTR_PARAM_CBANK
	.align		4
        /*0078*/ 	.byte	0x04, 0x0a
        /*007a*/ 	.short	(.L_111 - .L_110)
	.align		4
.L_110:
        /*007c*/ 	.word	index@(.nv.constant0._Z22gpu_matrixVectorMultRHPdS_S_ii)
        /*0080*/ 	.short	0x0380
        /*0082*/ 	.short	0x0020


	//----- nvinfo : EIATTR_SW_WAR
	.align		4
.L_111:
        /*0084*/ 	.byte	0x04, 0x36
        /*0086*/ 	.short	(.L_113 - .L_112)
.L_112:
        /*0088*/ 	.word	0x00000008
.L_113:


//--------------------- .nv.info._Z22gpu_matrixVectorMultWXPdS_S_ii --------------------------
	.section	.nv.info._Z22gpu_matrixVectorMultWXPdS_S_ii,"",@"SHT_CUDA_INFO"
	.sectionflags	@""
	.align	4


	//----- nvinfo : EIATTR_CUDA_API_VERSION
	.align		4
        /*0000*/ 	.byte	0x04, 0x37
        /*0002*/ 	.short	(.L_115 - .L_114)
.L_114:
        /*0004*/ 	.word	0x00000082


	//----- nvinfo : EIATTR_KPARAM_INFO
	.align		4
.L_115:
        /*0008*/ 	.byte	0x04, 0x17
        /*000a*/ 	.short	(.L_117 - .L_116)
.L_116:
        /*000c*/ 	.word	0x00000000
        /*0010*/ 	.short	0x0004
        /*0012*/ 	.short	0x001c
        /*0014*/ 	.byte	0x00, 0xf0, 0x11, 0x00


	//----- nvinfo : EIATTR_KPARAM_INFO
	.align		4
.L_117:
        /*0018*/ 	.byte	0x04, 0x17
        /*001a*/ 	.short	(.L_119 - .L_118)
.L_118:
        /*001c*/ 	.word	0x00000000
        /*0020*/ 	.short	0x0003
        /*0022*/ 	.short	0x0018
        /*0024*/ 	.byte	0x00, 0xf0, 0x11, 0x00


	//----- nvinfo : EIATTR_KPARAM_INFO
	.align		4
.L_119:
        /*0028*/ 	.byte	0x04, 0x17
        /*002a*/ 	.short	(.L_121 - .L_120)
.L_120:
        /*002c*/ 	.word	0x00000000
        /*0030*/ 	.short	0x0002
        /*0032*/ 	.short	0x0010
        /*0034*/ 	.byte	0x00, 0xf5, 0x21, 0x00


	//----- nvinfo : EIATTR_KPARAM_INFO
	.align		4
.L_121:
        /*0038*/ 	.byte	0x04, 0x17
        /*003a*/ 	.short	(.L_123 - .L_122)
.L_122:
        /*003c*/ 	.word	0x00000000
        /*0040*/ 	.short	0x0001
        /*0042*/ 	.short	0x0008
        /*0044*/ 	.byte	0x00, 0xf5, 0x21, 0x00


	//----- nvinfo : EIATTR_KPARAM_INFO
	.align		4
.L_123:
        /*0048*/ 	.byte	0x04, 0x17
        /*004a*/ 	.short	(.L_125 - .L_124)
.L_124:
        /*004c*/ 	.word	0x00000000
        /*0050*/ 	.short	0x0000
        /*0052*/ 	.short	0x0000
        /*0054*/ 	.byte	0x00, 0xf5, 0x21, 0x00


	//----- nvinfo : EIATTR_SPARSE_MMA_MASK
	.align		4
.L_125:
        /*0058*/ 	.byte	0x03, 0x50
        /*005a*/ 	.short	0x0000


	//----- nvinfo : EIATTR_MAXREG_COUNT
	.align		4
        /*005c*/ 	.byte	0x03, 0x1b
        /*005e*/ 	.short	0x00ff


	//----- nvinfo : EIATTR_MERCURY_ISA_VERSION
	.align		4
        /*0060*/ 	.byte	0x03, 0x5f
        /*0062*/ 	.short	0x0101


	//----- nvinfo : EIATTR_VRC_CTA_INIT_COUNT
	.align		4
        /*0064*/ 	.byte	0x02, 0x4a
	.zero		1
	.zero		1


	//----- nvinfo : EIATTR_EXIT_INSTR_OFFSETS
	.align		4
        /*0068*/ 	.byte	0x04, 0x1c
        /*006a*/ 	.short	(.L_127 - .L_126)


	//   ....[0]....
.L_126:
        /*006c*/ 	.word	0x000000d0


	//   ....[1]....
        /*0070*/ 	.word	0x00000b20


	//----- nvinfo : EIATTR_CBANK_PARAM_SIZE
	.align		4
.L_127:
        /*0074*/ 	.byte	0x03, 0x19
        /*0076*/ 	.short	0x0020


	//----- nvinfo : EIATTR_PARAM_CBANK
	.align		4
        /*0078*/ 	.byte	0x04, 0x0a
        /*007a*/ 	.short	(.L_129 - .L_128)
	.align		4
.L_128:
        /*007c*/ 	.word	index@(.nv.constant0._Z22gpu_matrixVectorMultWXPdS_S_ii)
        /*0080*/ 	.short	0x0380
        /*0082*/ 	.short	0x0020


	//----- nvinfo : EIATTR_SW_WAR
	.align		4
.L_129:
        /*0084*/ 	.byte	0x04, 0x36
        /*0086*/ 	.short	(.L_131 - .L_130)
.L_130:
        /*0088*/ 	.word	0x00000008
.L_131:


//--------------------- .nv.callgraph             --------------------------
	.section	.nv.callgraph,"",@"SHT_CUDA_CALLGRAPH"
	.align	4
	.sectionentsize	8
	.align		4
        /*0000*/ 	.word	0x00000000
	.align		4
        /*0004*/ 	.word	0xffffffff
	.align		4
        /*0008*/ 	.word	0x00000000
	.align		4
        /*000c*/ 	.word	0xfffffffe
	.align		4
        /*0010*/ 	.word	0x00000000
	.align		4
        /*0014*/ 	.word	0xfffffffd
	.align		4
        /*0018*/ 	.word	0x00000000
	.align		4
        /*001c*/ 	.word	0xfffffffc


//--------------------- .text._Z21gpu_cellAndHiddenFuncPdS_S_S_S_S_i --------------------------
	.section	.text._Z21gpu_cellAndHiddenFuncPdS_S_S_S_S_i,"ax",@progbits
	.align	128
        .global         _Z21gpu_cellAndHiddenFuncPdS_S_S_S_S_i
        .type           _Z21gpu_cellAndHiddenFuncPdS_S_S_S_S_i,@function
        .size           _Z21gpu_cellAndHiddenFuncPdS_S_S_S_S_i,(.L_x_32 - _Z21gpu_cellAndHiddenFuncPdS_S_S_S_S_i)
        .other          _Z21gpu_cellAndHiddenFuncPdS_S_S_S_S_i,@"STO_CUDA_ENTRY STV_DEFAULT"
_Z21gpu_cellAndHiddenFuncPdS_S_S_S_S_i:
.text._Z21gpu_cellAndHiddenFuncPdS_S_S_S_S_i:
[----:B------:R-:W-:Y:S01]  /*0000*/  LDC R1, c[0x0][0x37c] ;  /* 0x0000df00ff017b82 */ /* 0x000fe20000000800 */
[----:B------:R-:W0:Y:S07]  /*0010*/  S2R R3, SR_TID.X ;  /* 0x0000000000037919 */ /* 0x000e2e0000002100 */
[----:B------:R-:W0:Y:S01]  /*0020*/  S2UR UR4, SR_CTAID.X ;  /* 0x00000000000479c3 */ /* 0x000e220000002500 */
[----:B------:R-:W1:Y:S07]  /*0030*/  LDCU UR5, c[0x0][0x3b0] ;  /* 0x00007600ff0577ac */ /* 0x000e6e0008000800 */
[----:B------:R-:W0:Y:S02]  /*0040*/  LDC R0, c[0x0][0x360] ;  /* 0x0000d800ff007b82 */ /* 0x000e240000000800 */
[----:B0-----:R-:W-:-:S05]  /*0050*/  IMAD R0, R0, UR4, R3 ;  /* 0x0000000400007c24 */ /* 0x001fca000f8e0203 */
[----:B-1----:R-:W-:-:S13]  /*0060*/  ISETP.GE.AND P0, PT, R0, UR5, PT ;  /* 0x0000000500007c0c */ /* 0x002fda000bf06270 */
[----:B------:R-:W-:Y:S05]  /*0070*/  @P0 EXIT ;  /* 0x000000000000094d */ /* 0x000fea0003800000 */
[----:B------:R-:W0:Y:S01]  /*0080*/  LDC.64 R6, c[0x0][0x390] ;  /* 0x0000e400ff067b82 */ /* 0x000e220000000a00 */
[----:B------:R-:W1:Y:S07]  /*0090*/  LDCU.64 UR4, c[0x0][0x358] ;  /* 0x00006b00ff0477ac */ /* 0x000e6e0008000a00 */
[----:B------:R-:W2:Y:S08]  /*00a0*/  LDC.64 R12, c[0x0][0x3a0] ;  /* 0x0000e800ff0c7b82 */ /* 0x000eb00000000a00 */
[----:B------:R-:W3:Y:S08]  /*00b0*/  LDC.64 R8, c[0x0][0x398] ;  /* 0x0000e600ff087b82 */ /* 0x000ef00000000a00 */
[----:B------:R-:W4:Y:S01]  /*00c0*/  LDC.64 R10, c[0x0][0x388] ;  /* 0x0000e200ff0a7b82 */ /* 0x000f220000000a00 */
[----:B0-----:R-:W-:-:S06]  /*00d0*/  IMAD.WIDE R6, R0, 0x8, R6 ;  /* 0x0000000800067825 */ /* 0x001fcc00078e0206 */
[----:B-1----:R-:W4:Y:S01]  /*00e0*/  LDG.E.64 R6, desc[UR4][R6.64] ;  /* 0x0000000406067981 */ /* 0x002f22000c1e1b00 */
[C---:B--2---:R-:W-:Y:S01]  /*00f0*/  IMAD.WIDE R12, R0.reuse, 0x8, R12 ;  /* 0x00000008000c7825 */ /* 0x044fe200078e020c */
[----:B------:R-:W0:Y:S05]  /*0100*/  LDC.64 R16, c[0x0][0x3a8] ;  /* 0x0000ea00ff107b82 */ /* 0x000e2a0000000a00 */
[----:B------:R-:W2:Y:S01]  /*0110*/  LDG.E.64 R12, desc[UR4][R12.64] ;  /* 0x000000040c0c7981 */ /* 0x000ea2000c1e1b00 */
[----:B---3--:R-:W-:-:S05]  /*0120*/  IMAD.WIDE R8, R0, 0x8, R8 ;  /* 0x0000000800087825 */ /* 0x008fca00078e0208 */
[----:B------:R-:W3:Y:S01]  /*0130*/  LDG.E.64 R2, desc[UR4][R8.64] ;  /* 0x0000000408027981 */ /* 0x000ee2000c1e1b00 */
[----:B----4-:R-:W-:-:S05]  /*0140*/  IMAD.WIDE R10, R0, 0x8, R10 ;  /* 0x00000008000a7825 */ /* 0x010fca00078e020a */
[----:B------:R-:W3:Y:S01]  /*0150*/  LDG.E.64 R4, desc[UR4][R10.64] ;  /* 0x000000040a047981 */ /* 0x000ee2000c1e1b00 */
[----:B--2---:R-:W-:-:S08]  /*0160*/  DMUL R14, R6, R12 ;  /* 0x0000000c060e7228 */ /* 0x004fd00000000000 */
[----:B---3--:R-:W-:Y:S01]  /*0170*/  DFMA R2, R2, R4, R14 ;  /* 0x000000040202722b */ /* 0x008fe2000000000e */
[----:B0-----:R-:W-:-:S06]  /*0180*/  IMAD.WIDE R4, R0, 0x8, R16 ;  /* 0x0000000800047825 */ /* 0x001fcc00078e0210 */
[----:B------:R0:W-:Y:S04]  /*0190*/  STG.E.64 desc[UR4][R10.64], R2 ;  /* 0x000000020a007986 */ /* 0x0001e8000c101b04 */
[----:B------:R-:W5:Y:S01]  /*01a0*/  LDG.E.64 R4, desc[UR4][R4.64] ;  /* 0x0000000404047981 */ /* 0x000f62000c1e1b00 */
[----:B------:R-:W-:Y:S02]  /*01b0*/  LOP3.LUT R7, R3, 0x7fffffff, RZ, 0xc0, !PT ;  /* 0x7fffffff03077812 */ /* 0x000fe400078ec0ff */
[----:B------:R-:W-:Y:S01]  /*01c0*/  MOV R6, R2 ;  /* 0x0000000200067202 */ /* 0x000fe20000000f00 */
[----:B------:R-:W-:Y:S01]  /*01d0*/  UMOV UR6, 0x24dd2f1a ;  /* 0x24dd2f1a00067882 */ /* 0x000fe20000000000 */
[----:B------:R-:W-:-:S04]  /*01e0*/  UMOV UR7, 0x3fe4f922 ;  /* 0x3fe4f92200077882 */ /* 0x000fc80000000000 */
[----:B------:R-:W-:Y:S01]  /*01f0*/  DSETP.GE.AND P0, PT, R6, UR6, PT ;  /* 0x0000000606007e2a */ /* 0x000fe2000bf06000 */
[----:B------:R-:W-:-:S13]  /*0200*/  BSSY.RECONVERGENT B0, `(.L_x_0) ;  /* 0x000005e000007945 */ /* 0x000fda0003800200 */
[----:B0-----:R-:W-:Y:S05]  /*0210*/  @!P0 BRA `(.L_x_1) ;  /* 0x0000000000e48947 */ /* 0x001fea0003800000 */
[----:B------:R-:W-:Y:S01]  /*0220*/  DADD R10, R6, R6 ;  /* 0x00000000060a7229 */ /* 0x000fe20000000006 */
[----:B------:R-:W-:Y:S01]  /*0230*/  UMOV UR6, 0xfefa39ef ;  /* 0xfefa39ef00067882 */ /* 0x000fe20000000000 */
[----:B------:R-:W-:Y:S01]  /*0240*/  UMOV UR7, 0x3fe62e42 ;  /* 0x3fe62e4200077882 */ /* 0x000fe20000000000 */
[----:B------:R-:W-:Y:S01]  /*0250*/  IMAD.MOV.U32 R12, RZ, RZ, -0x7649667 ;  /* 0xf89b6999ff0c7424 */ /* 0x000fe200078e00ff */
[----:B------:R-:W-:Y:S02]  /*0260*/  MOV R13, 0x3e928a27 ;  /* 0x3e928a27000d7802 */ /* 0x000fe40000000f00 */
[----:B------:R-:W0:Y:S01]  /*0270*/  F2F.F32.F64 R2, R10 ;  /* 0x0000000a00027310 */ /* 0x000e220000301000 */
[----:B------:R-:W-:Y:S01]  /*0280*/  ISETP.GT.U32.AND P0, PT, R7, 0x40330fc1, PT ;  /* 0x40330fc10700780c */ /* 0x000fe20003f04070 */
[----:B0-----:R-:W-:-:S06]  /*0290*/  FMUL R2, R2, 1.4426950216293334961 ;  /* 0x3fb8aa3b02027820 */ /* 0x001fcc0000400000 */
[----:B------:R-:W0:Y:S08]  /*02a0*/  FRND R2, R2 ;  /* 0x0000000200027307 */ /* 0x000e300000201000 */
[----:B0-----:R0:W1:Y:S08]  /*02b0*/  F2F.F64.F32 R8, R2 ;  /* 0x0000000200087310 */ /* 0x0010700000201800 */
[----:B0-----:R-:W0:Y:S01]  /*02c0*/  MUFU.EX2 R2, R2 ;  /* 0x0000000200027308 */ /* 0x001e220000000800 */
[----:B-1----:R-:W-:Y:S01]  /*02d0*/  DFMA R8, R8, -UR6, R10 ;  /* 0x8000000608087c2b */ /* 0x002fe2000800000a */
[----:B------:R-:W-:Y:S01]  /*02e0*/  UMOV UR6, 0xa4741b81 ;  /* 0xa4741b8100067882 */ /* 0x000fe20000000000 */
[----:B------:R-:W-:-:S06]  /*02f0*/  UMOV UR7, 0x3e5ae904 ;  /* 0x3e5ae90400077882 */ /* 0x000fcc0000000000 */
[C---:B------:R-:W-:Y:S01]  /*0300*/  DFMA R12, R8.reuse, UR6, R12 ;  /* 0x00000006080c7c2b */ /* 0x040fe2000800000c */
[----:B------:R-:W-:Y:S01]  /*0310*/  UMOV UR6, 0x15ff7e07 ;  /* 0x15ff7e0700067882 */ /* 0x000fe20000000000 */
[----:B------:R-:W-:Y:S01]  /*0320*/  UMOV UR7, 0x3ec71de7 ;  /* 0x3ec71de700077882 */ /* 0x000fe20000000000 */
[----:B0-----:R-:W0:Y:S05]  /*0330*/  F2F.F64.F32 R10, R2 ;  /* 0x00000002000a7310 */ /* 0x001e2a0000201800 */
[----:B------:R-:W-:Y:S01]  /*0340*/  DFMA R12, R8, R12, UR6 ;  /* 0x00000006080c7e2b */ /* 0x000fe2000800000c */
[----:B------:R-:W-:Y:S01]  /*0350*/  UMOV UR6, 0x6b0ac45a ;  /* 0x6b0ac45a00067882 */ /* 0x000fe20000000000 */
[----:B------:R-:W-:-:S06]  /*0360*/  UMOV UR7, 0x3efa019a ;  /* 0x3efa019a00077882 */ /* 0x000fcc0000000000 */
[----:B------:R-:W-:Y:S01]  /*0370*/  DFMA R12, R8, R12, UR6 ;  /* 0x00000006080c7e2b */ /* 0x000fe2000800000c */
[----:B------:R-:W-:Y:S01]  /*0380*/  UMOV UR6, 0x17eed94f ;  /* 0x17eed94f00067882 */ /* 0x000fe20000000000 */
[----:B------:R-:W-:Y:S01]  /*0390*/  UMOV UR7, 0x3f2a01a0 ;  /* 0x3f2a01a000077882 */ /* 0x000fe20000000000 */
[----:B0-----:R-:W-:-:S05]  /*03a0*/  DADD R14, -R10, 1 ;  /* 0x3ff000000a0e7429 */ /* 0x001fca0000000100 */
[----:B------:R-:W-:Y:S01]  /*03b0*/  DFMA R12, R8, R12, UR6 ;  /* 0x00000006080c7e2b */ /* 0x000fe2000800000c */
[----:B------:R-:W-:Y:S01]  /*03c0*/  UMOV UR6, 0x17f2a71b ;  /* 0x17f2a71b00067882 */ /* 0x000fe20000000000 */
[----:B------:R-:W-:-:S06]  /*03d0*/  UMOV UR7, 0x3f56c16c ;  /* 0x3f56c16c00077882 */ /* 0x000fcc0000000000 */
        /* <DEDUP_REMOVED lines=12> */
[----:B------:R-:W-:-:S08]  /*04a0*/  DFMA R12, R8, R12, UR6 ;  /* 0x00000006080c7e2b */ /* 0x000fd0000800000c */
[----:B------:R-:W-:-:S08]  /*04b0*/  DMUL R12, R8, R12 ;  /* 0x0000000c080c7228 */ /* 0x000fd00000000000 */
[----:B------:R-:W-:Y:S01]  /*04c0*/  DFMA R12, R8, R12, R8 ;  /* 0x0000000c080c722b */ /* 0x000fe20000000008 */
[----:B------:R-:W-:-:S07]  /*04d0*/  IMAD.MOV.U32 R8, RZ, RZ, RZ ;  /* 0x000000ffff087224 */ /* 0x000fce00078e00ff */
[----:B------:R-:W-:-:S08]  /*04e0*/  DFMA R12, -R12, R10, R14 ;  /* 0x0000000a0c0c722b */ /* 0x000fd0000000010e */
[----:B------:R-:W-:-:S06]  /*04f0*/  DADD R12, -R12, 2 ;  /* 0x400000000c0c7429 */ /* 0x000fcc0000000100 */
[----:B------:R-:W0:Y:S02]  /*0500*/  MUFU.RCP64H R9, R13 ;  /* 0x0000000d00097308 */ /* 0x000e240000001800 */
[----:B0-----:R-:W-:-:S08]  /*0510*/  DFMA R10, -R12, R8, 1 ;  /* 0x3ff000000c0a742b */ /* 0x001fd00000000108 */
[----:B------:R-:W-:-:S08]  /*0520*/  DFMA R10, R10, R10, R10 ;  /* 0x0000000a0a0a722b */ /* 0x000fd0000000000a */
[----:B------:R-:W-:Y:S01]  /*0530*/  DFMA R10, R8, R10, R8 ;  /* 0x0000000a080a722b */ /* 0x000fe20000000008 */
[----:B------:R-:W-:Y:S01]  /*0540*/  MOV R8, 0x0 ;  /* 0x0000000000087802 */ /* 0x000fe20000000f00 */
[----:B------:R-:W-:-:S06]  /*0550*/  IMAD.MOV.U32 R9, RZ, RZ, 0x40000000 ;  /* 0x40000000ff097424 */ /* 0x000fcc00078e00ff */
[----:B------:R-:W-:-:S10]  /*0560*/  DFMA R10, R10, -R8, 1 ;  /* 0x3ff000000a0a742b */ /* 0x000fd40000000808 */
[----:B------:R-:W-:Y:S02]  /*0570*/  FSEL R7, R11, 1.875, !P0 ;  /* 0x3ff000000b077808 */ /* 0x000fe40004000000 */
[----:B------:R-:W-:Y:S02]  /*0580*/  FSEL R2, R10, RZ, !P0 ;  /* 0x000000ff0a027208 */ /* 0x000fe40004000000 */
[----:B------:R-:W-:Y:S01]  /*0590*/  LOP3.LUT R3, R7, 0x80000000, R3, 0xb8, !PT ;  /* 0x8000000007037812 */ /* 0x000fe200078eb803 */
[----:B------:R-:W-:Y:S06]  /*05a0*/  BRA `(.L_x_2) ;  /* 0x00000000008c7947 */ /* 0x000fec0003800000 */
.L_x_1:
[----:B------:R-:W-:Y:S01]  /*05b0*/  DMUL R6, R2, R2 ;  /* 0x0000000202067228 */ /* 0x000fe20000000000 */
[----:B------:R-:W-:Y:S01]  /*05c0*/  MOV R8, 0x420afc3d ;  /* 0x420afc3d00087802 */ /* 0x000fe20000000f00 */
[----:B------:R-:W-:Y:S01]  /*05d0*/  UMOV UR6, 0xe2f5e964 ;  /* 0xe2f5e96400067882 */ /* 0x000fe20000000000 */
[----:B------:R-:W-:Y:S01]  /*05e0*/  MOV R9, 0x3f14359f ;  /* 0x3f14359f00097802 */ /* 0x000fe20000000f00 */
[----:B------:R-:W-:-:S05]  /*05f0*/  UMOV UR7, 0x3ef0bc46 ;  /* 0x3ef0bc4600077882 */ /* 0x000fca0000000000 */
[----:B------:R-:W-:Y:S01]  /*0600*/  DFMA R8, R6, -UR6, R8 ;  /* 0x8000000606087c2b */ /* 0x000fe20008000008 */
[----:B------:R-:W-:Y:S01]  /*0610*/  UMOV UR6, 0x728c5d84 ;  /* 0x728c5d8400067882 */ /* 0x000fe20000000000 */
[----:B------:R-:W-:-:S06]  /*0620*/  UMOV UR7, 0x3f2df9f0 ;  /* 0x3f2df9f000077882 */ /* 0x000fcc0000000000 */
[----:B------:R-:W-:Y:S01]  /*0630*/  DFMA R8, R6, R8, -UR6 ;  /* 0x8000000606087e2b */ /* 0x000fe20008000008 */
[----:B------:R-:W-:Y:S01]  /*0640*/  UMOV UR6, 0xcec4f033 ;  /* 0xcec4f03300067882 */ /* 0x000fe20000000000 */
[----:B------:R-:W-:-:S06]  /*0650*/  UMOV UR7, 0x3f4337d1 ;  /* 0x3f4337d100077882 */ /* 0x000fcc0000000000 */
[----:B------:R-:W-:Y:S01]  /*0660*/  DFMA R8, R6, R8, UR6 ;  /* 0x0000000606087e2b */ /* 0x000fe20008000008 */
        /* <DEDUP_REMOVED lines=20> */
[----:B------:R-:W-:-:S08]  /*07b0*/  DFMA R8, R6, R8, -UR6 ;  /* 0x8000000606087e2b */ /* 0x000fd00008000008 */
[----:B------:R-:W-:-:S08]  /*07c0*/  DFMA R8, R6, R8, RZ ;  /* 0x000000080608722b */ /* 0x000fd000000000ff */
[----:B------:R-:W-:-:S11]  /*07d0*/  DFMA R2, R2, R8, R2 ;  /* 0x000000080202722b */ /* 0x000fd60000000002 */
.L_x_2:
[----:B------:R-:W-:Y:S05]  /*07e0*/  BSYNC.RECONVERGENT B0 ;  /* 0x0000000000007941 */ /* 0x000fea0003800200 */
.L_x_0:
[----:B------:R-:W0:Y:S01]  /*07f0*/  LDC.64 R6, c[0x0][0x380] ;  /* 0x0000e000ff067b82 */ /* 0x000e220000000a00 */
[----:B-----5:R-:W-:Y:S01]  /*0800*/  DMUL R2, R4, R2 ;  /* 0x0000000204027228 */ /* 0x020fe20000000000 */
[----:B0-----:R-:W-:-:S06]  /*0810*/  IMAD.WIDE R4, R0, 0x8, R6 ;  /* 0x0000000800047825 */ /* 0x001fcc00078e0206 */
[----:B------:R-:W-:Y:S01]  /*0820*/  STG.E.64 desc[UR4][R4.64], R2 ;  /* 0x0000000204007986 */ /* 0x000fe2000c101b04 */
[----:B------:R-:W-:Y:S05]  /*0830*/  EXIT ;  /* 0x000000000000794d */ /* 0x000fea0003800000 */
.L_x_3:
[----:B------:R-:W-:-:S00]  /*0840*/  BRA `(.L_x_3) ;  /* 0xfffffffc00fc7947 */ /* 0x000fc0000383ffff */
[----:B------:R-:W-:-:S00]  /*0850*/  NOP ;  /* 0x0000000000007918 */ /* 0x000fc00000000000 */
        /* <DEDUP_REMOVED lines=10> */
.L_x_32:


//--------------------- .text._Z8gpu_tanhPdS_S_S_i --------------------------
	.section	.text._Z8gpu_tanhPdS_S_S_i,"ax",@progbits
	.align	128
        .global         _Z8gpu_tanhPdS_S_S_i
        .type           _Z8gpu_tanhPdS_S_S_i,@function
        .size           _Z8gpu_tanhPdS_S_S_i,(.L_x_33 - _Z8gpu_tanhPdS_S_S_i)
        .other          _Z8gpu_tanhPdS_S_S_i,@"STO_CUDA_ENTRY STV_DEFAULT"
_Z8gpu_tanhPdS_S_S_i:
.text._Z8gpu_tanhPdS_S_S_i:
        /* <DEDUP_REMOVED lines=11> */
[----:B------:R-:W3:Y:S01]  /*00b0*/  LDC.64 R10, c[0x0][0x398] ;  /* 0x0000e600ff0a7b82 */ /* 0x000ee20000000a00 */
[----:B0-----:R-:W-:-:S06]  /*00c0*/  IMAD.WIDE R6, R0, 0x8, R6 ;  /* 0x0000000800067825 */ /* 0x001fcc00078e0206 */
[----:B-1----:R-:W4:Y:S01]  /*00d0*/  LDG.E.64 R6, desc[UR4][R6.64] ;  /* 0x0000000406067981 */ /* 0x002f22000c1e1b00 */
[----:B--2---:R-:W-:-:S06]  /*00e0*/  IMAD.WIDE R8, R0, 0x8, R8 ;  /* 0x0000000800087825 */ /* 0x004fcc00078e0208 */
[----:B------:R-:W4:Y:S01]  /*00f0*/  LDG.E.64 R8, desc[UR4][R8.64] ;  /* 0x0000000408087981 */ /* 0x000f22000c1e1b00 */
[----:B---3--:R-:W-:-:S06]  /*0100*/  IMAD.WIDE R10, R0, 0x8, R10 ;  /* 0x00000008000a7825 */ /* 0x008fcc00078e020a */
[----:B------:R-:W2:Y:S01]  /*0110*/  LDG.E.64 R10, desc[UR4][R10.64] ;  /* 0x000000040a0a7981 */ /* 0x000ea2000c1e1b00 */
[----:B------:R-:W-:Y:S01]  /*0120*/  UMOV UR6, 0x24dd2f1a ;  /* 0x24dd2f1a00067882 */ /* 0x000fe20000000000 */
[----:B------:R-:W-:Y:S01]  /*0130*/  UMOV UR7, 0x3fe4f922 ;  /* 0x3fe4f92200077882 */ /* 0x000fe20000000000 */
[----:B------:R-:W-:Y:S01]  /*0140*/  BSSY.RECONVERGENT B0, `(.L_x_4) ;  /* 0x0000063000007945 */ /* 0x000fe20003800200 */
[----:B----4-:R-:W-:-:S08]  /*0150*/  DADD R2, R6, R8 ;  /* 0x0000000006027229 */ /* 0x010fd00000000008 */
[----:B--2---:R-:W-:-:S10]  /*0160*/  DADD R2, R2, R10 ;  /* 0x0000000002027229 */ /* 0x004fd4000000000a */
[----:B------:R-:W-:Y:S01]  /*0170*/  LOP3.LUT R5, R3, 0x7fffffff, RZ, 0xc0, !PT ;  /* 0x7fffffff03057812 */ /* 0x000fe200078ec0ff */
[----:B------:R-:W-:-:S06]  /*0180*/  IMAD.MOV.U32 R4, RZ, RZ, R2 ;  /* 0x000000ffff047224 */ /* 0x000fcc00078e0002 */
[----:B------:R-:W-:-:S14]  /*0190*/  DSETP.GE.AND P0, PT, R4, UR6, PT ;  /* 0x0000000604007e2a */ /* 0x000fdc000bf06000 */
[----:B------:R-:W-:Y:S05]  /*01a0*/  @!P0 BRA `(.L_x_5) ;  /* 0x0000000000e48947 */ /* 0x000fea0003800000 */
        /* <DEDUP_REMOVED lines=57> */
.L_x_5:
        /* <DEDUP_REMOVED lines=35> */
.L_x_6:
[----:B------:R-:W-:Y:S05]  /*0770*/  BSYNC.RECONVERGENT B0 ;  /* 0x0000000000007941 */ /* 0x000fea0003800200 */
.L_x_4:
[----:B------:R-:W0:Y:S02]  /*0780*/  LDC.64 R4, c[0x0][0x380] ;  /* 0x0000e000ff047b82 */ /* 0x000e240000000a00 */
[----:B0-----:R-:W-:-:S05]  /*0790*/  IMAD.WIDE R4, R0, 0x8, R4 ;  /* 0x0000000800047825 */ /* 0x001fca00078e0204 */
[----:B------:R-:W-:Y:S01]  /*07a0*/  STG.E.64 desc[UR4][R4.64], R2 ;  /* 0x0000000204007986 */ /* 0x000fe2000c101b04 */
[----:B------:R-:W-:Y:S05]  /*07b0*/  EXIT ;  /* 0x000000000000794d */ /* 0x000fea0003800000 */
.L_x_7:
        /* <DEDUP_REMOVED lines=12> */
.L_x_33:


//--------------------- .text._Z11gpu_sigmoidPdS_S_S_i --------------------------
	.section	.text._Z11gpu_sigmoidPdS_S_S_i,"ax",@progbits
	.align	128
        .global         _Z11gpu_sigmoidPdS_S_S_i
        .type           _Z11gpu_sigmoidPdS_S_S_i,@function
        .size           _Z11gpu_sigmoidPdS_S_S_i,(.L_x_31 - _Z11gpu_sigmoidPdS_S_S_i)
        .other          _Z11gpu_sigmoidPdS_S_S_i,@"STO_CUDA_ENTRY STV_DEFAULT"
_Z11gpu_sigmoidPdS_S_S_i:
.text._Z11gpu_sigmoidPdS_S_S_i:
        /* <DEDUP_REMOVED lines=18> */
[----:B------:R-:W-:Y:S02]  /*0120*/  IMAD.MOV.U32 R4, RZ, RZ, 0x652b82fe ;  /* 0x652b82feff047424 */ /* 0x000fe400078e00ff */
[----:B------:R-:W-:Y:S01]  /*0130*/  IMAD.MOV.U32 R5, RZ, RZ, 0x3ff71547 ;  /* 0x3ff71547ff057424 */ /* 0x000fe200078e00ff */
[----:B------:R-:W-:Y:S01]  /*0140*/  UMOV UR6, 0xfefa39ef ;  /* 0xfefa39ef00067882 */ /* 0x000fe20000000000 */
[----:B------:R-:W-:Y:S01]  /*0150*/  UMOV UR7, 0x3fe62e42 ;  /* 0x3fe62e4200077882 */ /* 0x000fe20000000000 */
[----:B------:R-:W-:Y:S01]  /*0160*/  BSSY.RECONVERGENT B0, `(.L_x_8) ;  /* 0x0000039000007945 */ /* 0x000fe20003800200 */
[----:B----4-:R-:W-:-:S08]  /*0170*/  DADD R2, R6, R8 ;  /* 0x0000000006027229 */ /* 0x010fd00000000008 */
[----:B--2---:R-:W-:-:S08]  /*0180*/  DADD R2, R2, R10 ;  /* 0x0000000002027229 */ /* 0x004fd0000000000a */
[----:B------:R-:W-:-:S08]  /*0190*/  DFMA R4, R2, -R4, 6.75539944105574400000e+15 ;  /* 0x433800000204742b */ /* 0x000fd00000000804 */
[----:B------:R-:W-:-:S08]  /*01a0*/  DADD R12, R4, -6.75539944105574400000e+15 ;  /* 0xc3380000040c7429 */ /* 0x000fd00000000000 */
[----:B------:R-:W-:Y:S01]  /*01b0*/  DFMA R14, R12, -UR6, -R2 ;  /* 0x800000060c0e7c2b */ /* 0x000fe20008000802 */
[----:B------:R-:W-:Y:S01]  /*01c0*/  UMOV UR6, 0x3b39803f ;  /* 0x3b39803f00067882 */ /* 0x000fe20000000000 */
[----:B------:R-:W-:Y:S01]  /*01d0*/  UMOV UR7, 0x3c7abc9e ;  /* 0x3c7abc9e00077882 */ /* 0x000fe20000000000 */
[----:B------:R-:W-:Y:S01]  /*01e0*/  IMAD.MOV.U32 R8, RZ, RZ, -0x35dec16 ;  /* 0xfca213eaff087424 */ /* 0x000fe200078e00ff */
[----:B------:R-:W-:-:S04]  /*01f0*/  MOV R9, 0x3e928af3 ;  /* 0x3e928af300097802 */ /* 0x000fc80000000f00 */
[----:B------:R-:W-:Y:S01]  /*0200*/  DFMA R6, R12, -UR6, R14 ;  /* 0x800000060c067c2b */ /* 0x000fe2000800000e */
[----:B------:R-:W-:Y:S01]  /*0210*/  UMOV UR6, 0x69ce2bdf ;  /* 0x69ce2bdf00067882 */ /* 0x000fe20000000000 */
[----:B------:R-:W-:-:S06]  /*0220*/  UMOV UR7, 0x3e5ade15 ;  /* 0x3e5ade1500077882 */ /* 0x000fcc0000000000 */
[----:B------:R-:W-:Y:S01]  /*0230*/  DFMA R8, R6, UR6, R8 ;  /* 0x0000000606087c2b */ /* 0x000fe20008000008 */
        /* <DEDUP_REMOVED lines=22> */
[----:B------:R-:W-:Y:S01]  /*03a0*/  UMOV UR7, 0x3fe00000 ;  /* 0x3fe0000000077882 */ /* 0x000fe20000000000 */
[----:B------:R-:W-:-:S05]  /*03b0*/  DADD R10, -RZ, -R2 ;  /* 0x00000000ff0a7229 */ /* 0x000fca0000000902 */
[----:B------:R-:W-:-:S05]  /*03c0*/  DFMA R8, R6, R8, UR6 ;  /* 0x0000000606087e2b */ /* 0x000fca0008000008 */
[----:B------:R-:W-:-:S03]  /*03d0*/  FSETP.GEU.AND P0, PT, |R11|, 4.1917929649353027344, PT ;  /* 0x4086232b0b00780b */ /* 0x000fc60003f0e200 */
[----:B------:R-:W-:-:S08]  /*03e0*/  DFMA R8, R6, R8, 1 ;  /* 0x3ff000000608742b */ /* 0x000fd00000000008 */
[----:B------:R-:W-:-:S10]  /*03f0*/  DFMA R8, R6, R8, 1 ;  /* 0x3ff000000608742b */ /* 0x000fd40000000008 */
[----:B------:R-:W-:Y:S02]  /*0400*/  IMAD R7, R4, 0x100000, R9 ;  /* 0x0010000004077824 */ /* 0x000fe400078e0209 */
[----:B------:R-:W-:Y:S01]  /*0410*/  IMAD.MOV.U32 R6, RZ, RZ, R8 ;  /* 0x000000ffff067224 */ /* 0x000fe200078e0008 */
[----:B------:R-:W-:Y:S06]  /*0420*/  @!P0 BRA `(.L_x_9) ;  /* 0x0000000000308947 */ /* 0x000fec0003800000 */
[----:B------:R-:W-:Y:S01]  /*0430*/  FSETP.GEU.AND P1, PT, |R11|, 4.2275390625, PT ;  /* 0x408748000b00780b */ /* 0x000fe20003f2e200 */
[C---:B------:R-:W-:Y:S02]  /*0440*/  DADD R6, -R2.reuse, +INF ;  /* 0x7ff0000002067429 */ /* 0x040fe40000000100 */
[----:B------:R-:W-:-:S08]  /*0450*/  DSETP.GT.AND P0, PT, R2, RZ, PT ;  /* 0x000000ff0200722a */ /* 0x000fd00003f04000 */
[----:B------:R-:W-:Y:S02]  /*0460*/  FSEL R6, R6, RZ, !P0 ;  /* 0x000000ff06067208 */ /* 0x000fe40004000000 */
[----:B------:R-:W-:Y:S02]  /*0470*/  @!P1 LEA.HI R5, R4, R4, RZ, 0x1 ;  /* 0x0000000404059211 */ /* 0x000fe400078f08ff */
[----:B------:R-:W-:Y:S02]  /*0480*/  FSEL R7, R7, RZ, !P0 ;  /* 0x000000ff07077208 */ /* 0x000fe40004000000 */
[----:B------:R-:W-:-:S04]  /*0490*/  @!P1 SHF.R.S32.HI R5, RZ, 0x1, R5 ;  /* 0x00000001ff059819 */ /* 0x000fc80000011405 */
[----:B------:R-:W-:Y:S01]  /*04a0*/  @!P1 IADD3 R2, PT, PT, R4, -R5, RZ ;  /* 0x8000000504029210 */ /* 0x000fe20007ffe0ff */
[----:B------:R-:W-:-:S03]  /*04b0*/  @!P1 IMAD R9, R5, 0x100000, R9 ;  /* 0x0010000005099824 */ /* 0x000fc600078e0209 */
[----:B------:R-:W-:Y:S01]  /*04c0*/  @!P1 LEA R3, R2, 0x3ff00000, 0x14 ;  /* 0x3ff0000002039811 */ /* 0x000fe200078ea0ff */
[----:B------:R-:W-:-:S06]  /*04d0*/  @!P1 IMAD.MOV.U32 R2, RZ, RZ, RZ ;  /* 0x000000ffff029224 */ /* 0x000fcc00078e00ff */
[----:B------:R-:W-:-:S11]  /*04e0*/  @!P1 DMUL R6, R8, R2 ;  /* 0x0000000208069228 */ /* 0x000fd60000000000 */
.L_x_9:
[----:B------:R-:W-:Y:S05]  /*04f0*/  BSYNC.RECONVERGENT B0 ;  /* 0x0000000000007941 */ /* 0x000fea0003800200 */
.L_x_8:
[----:B------:R-:W-:Y:S01]  /*0500*/  DADD R8, R6, 1 ;  /* 0x3ff0000006087429 */ /* 0x000fe20000000000 */
[----:B------:R-:W-:Y:S05]  /*0510*/  BSSY.RECONVERGENT B0, `(.L_x_10) ;  /* 0x000000e000007945 */ /* 0x000fea0003800200 */
[----:B------:R-:W0:Y:S04]  /*0520*/  MUFU.RCP64H R3, R9 ;  /* 0x0000000900037308 */ /* 0x000e280000001800 */
[----:B------:R-:W-:-:S04]  /*0530*/  IADD3 R2, PT, PT, R9, 0x300402, RZ ;  /* 0x0030040209027810 */ /* 0x000fc80007ffe0ff */
[----:B------:R-:W-:Y:S02]  /*0540*/  FSETP.GEU.AND P0, PT, |R2|, 5.8789094863358348022e-39, PT ;  /* 0x004004020200780b */ /* 0x000fe40003f0e200 */
[----:B0-----:R-:W-:-:S08]  /*0550*/  DFMA R4, -R8, R2, 1 ;  /* 0x3ff000000804742b */ /* 0x001fd00000000102 */
[----:B------:R-:W-:-:S08]  /*0560*/  DFMA R4, R4, R4, R4 ;  /* 0x000000040404722b */ /* 0x000fd00000000004 */
[----:B------:R-:W-:-:S08]  /*0570*/  DFMA R4, R2, R4, R2 ;  /* 0x000000040204722b */ /* 0x000fd00000000002 */
[----:B------:R-:W-:-:S08]  /*0580*/  DFMA R6, -R8, R4, 1 ;  /* 0x3ff000000806742b */ /* 0x000fd00000000104 */
[----:B------:R-:W-:Y:S01]  /*0590*/  DFMA R4, R4, R6, R4 ;  /* 0x000000060404722b */ /* 0x000fe20000000004 */
[----:B------:R-:W-:Y:S10]  /*05a0*/  @P0 BRA `(.L_x_11) ;  /* 0x0000000000100947 */ /* 0x000ff40003800000 */
[----:B------:R-:W-:-:S05]  /*05b0*/  LOP3.LUT R2, R9, 0x7fffffff, RZ, 0xc0, !PT ;  /* 0x7fffffff09027812 */ /* 0x000fca00078ec0ff */
[----:B------:R-:W-:Y:S01]  /*05c0*/  VIADD R3, R2, 0xfff00000 ;  /* 0xfff0000002037836 */ /* 0x000fe20000000000 */
[----:B------:R-:W-:-:S07]  /*05d0*/  MOV R2, 0x5f0 ;  /* 0x000005f000027802 */ /* 0x000fce0000000f00 */
[----:B------:R-:W-:Y:S05]  /*05e0*/  CALL.REL.NOINC `($__internal_0_$__cuda_sm20_dblrcp_rn_slowpath_v3) ;  /* 0x0000000000147944 */ /* 0x000fea0003c00000 */
.L_x_11:
[----:B------:R-:W-:Y:S05]  /*05f0*/  BSYNC.RECONVERGENT B0 ;  /* 0x0000000000007941 */ /* 0x000fea0003800200 */
.L_x_10:
[----:B------:R-:W0:Y:S02]  /*0600*/  LDC.64 R2, c[0x0][0x380] ;  /* 0x0000e000ff027b82 */ /* 0x000e240000000a00 */
[----:B0-----:R-:W-:-:S05]  /*0610*/  IMAD.WIDE R2, R0, 0x8, R2 ;  /* 0x0000000800027825 */ /* 0x001fca00078e0202 */
[----:B------:R-:W-:Y:S01]  /*0620*/  STG.E.64 desc[UR4][R2.64], R4 ;  /* 0x0000000402007986 */ /* 0x000fe2000c101b04 */
[----:B------:R-:W-:Y:S05]  /*0630*/  EXIT ;  /* 0x000000000000794d */ /* 0x000fea0003800000 */
        .weak           $__internal_0_$__cuda_sm20_dblrcp_rn_slowpath_v3
        .type           $__internal_0_$__cuda_sm20_dblrcp_rn_slowpath_v3,@function
        .size           $__internal_0_$__cuda_sm20_dblrcp_rn_slowpath_v3,(.L_x_31 - $__internal_0_$__cuda_sm20_dblrcp_rn_slowpath_v3)
$__internal_0_$__cuda_sm20_dblrcp_rn_slowpath_v3:
[----:B------:R-:W-:Y:S01]  /*0640*/  IMAD.MOV.U32 R4, RZ, RZ, R8 ;  /* 0x000000ffff047224 */ /* 0x000fe200078e0008 */
[----:B------:R-:W-:Y:S01]  /*0650*/  MOV R5, R9 ;  /* 0x0000000900057202 */ /* 0x000fe20000000f00 */
[----:B------:R-:W-:Y:S05]  /*0660*/  BSSY.RECONVERGENT B1, `(.L_x_12) ;  /* 0x0000025000017945 */ /* 0x000fea0003800200 */
[----:B------:R-:W-:-:S14]  /*0670*/  DSETP.GTU.AND P0, PT, |R4|, +INF , PT ;  /* 0x7ff000000400742a */ /* 0x000fdc0003f0c200 */
[----:B------:R-:W-:Y:S05]  /*0680*/  @P0 BRA `(.L_x_13) ;  /* 0x0000000000800947 */ /* 0x000fea0003800000 */
[----:B------:R-:W-:-:S05]  /*0690*/  LOP3.LUT R8, R9, 0x7fffffff, RZ, 0xc0, !PT ;  /* 0x7fffffff09087812 */ /* 0x000fca00078ec0ff */
[----:B------:R-:W-:-:S05]  /*06a0*/  VIADD R6, R8, 0xffffffff ;  /* 0xffffffff08067836 */ /* 0x000fca0000000000 */
[----:B------:R-:W-:-:S13]  /*06b0*/  ISETP.GE.U32.AND P0, PT, R6, 0x7fefffff, PT ;  /* 0x7fefffff0600780c */ /* 0x000fda0003f06070 */
[----:B------:R-:W-:Y:S01]  /*06c0*/  @P0 LOP3.LUT R7, R5, 0x7ff00000, RZ, 0x3c, !PT ;  /* 0x7ff0000005070812 */ /* 0x000fe200078e3cff */
[----:B------:R-:W-:Y:S01]  /*06d0*/  @P0 IMAD.MOV.U32 R6, RZ, RZ, RZ ;  /* 0x000000ffff060224 */ /* 0x000fe200078e00ff */
[----:B------:R-:W-:Y:S06]  /*06e0*/  @P0 BRA `(.L_x_14) ;  /* 0x0000000000700947 */ /* 0x000fec0003800000 */
[----:B------:R-:W-:-:S13]  /*06f0*/  ISETP.GE.U32.AND P0, PT, R8, 0x1000001, PT ;  /* 0x010000010800780c */ /* 0x000fda0003f06070 */
[----:B------:R-:W-:Y:S05]  /*0700*/  @!P0 BRA `(.L_x_15) ;  /* 0x0000000000388947 */ /* 0x000fea0003800000 */
[----:B------:R-:W-:Y:S01]  /*0710*/  IADD3 R7, PT, PT, R5, -0x3fe00000, RZ ;  /* 0xc020000005077810 */ /* 0x000fe20007ffe0ff */
[----:B------:R-:W-:Y:S02]  /*0720*/  IMAD.MOV.U32 R6, RZ, RZ, R4 ;  /* 0x000000ffff067224 */ /* 0x000fe400078e0004 */
[----:B------:R-:W-:Y:S01]  /*0730*/  IMAD.MOV.U32 R8, RZ, RZ, R3 ;  /* 0x000000ffff087224 */ /* 0x000fe200078e0003 */
[----:B------:R-:W0:Y:S05]  /*0740*/  MUFU.RCP64H R9, R7 ;  /* 0x0000000700097308 */ /* 0x000e2a0000001800 */
[----:B0-----:R-:W-:-:S08]  /*0750*/  DFMA R10, -R6, R8, 1 ;  /* 0x3ff00000060a742b */ /* 0x001fd00000000108 */
[----:B------:R-:W-:-:S08]  /*0760*/  DFMA R10, R10, R10, R10 ;  /* 0x0000000a0a0a722b */ /* 0x000fd0000000000a */
[----:B------:R-:W-:-:S08]  /*0770*/  DFMA R10, R8, R10, R8 ;  /* 0x0000000a080a722b */ /* 0x000fd00000000008 */
[----:B------:R-:W-:-:S08]  /*0780*/  DFMA R8, -R6, R10, 1 ;  /* 0x3ff000000608742b */ /* 0x000fd0000000010a */
[----:B------:R-:W-:-:S08]  /*0790*/  DFMA R8, R10, R8, R10 ;  /* 0x000000080a08722b */ /* 0x000fd0000000000a */
[----:B------:R-:W-:-:S08]  /*07a0*/  DMUL R8, R8, 2.2250738585072013831e-308 ;  /* 0x0010000008087828 */ /* 0x000fd00000000000 */
[----:B------:R-:W-:-:S08]  /*07b0*/  DFMA R4, -R4, R8, 1 ;  /* 0x3ff000000404742b */ /* 0x000fd00000000108 */
[----:B------:R-:W-:-:S08]  /*07c0*/  DFMA R4, R4, R4, R4 ;  /* 0x000000040404722b */ /* 0x000fd00000000004 */
[----:B------:R-:W-:Y:S01]  /*07d0*/  DFMA R6, R8, R4, R8 ;  /* 0x000000040806722b */ /* 0x000fe20000000008 */
[----:B------:R-:W-:Y:S10]  /*07e0*/  BRA `(.L_x_14) ;  /* 0x0000000000307947 */ /* 0x000ff40003800000 */
.L_x_15:
[----:B------:R-:W-:Y:S01]  /*07f0*/  DMUL R4, R4, 8.11296384146066816958e+31 ;  /* 0x4690000004047828 */ /* 0x000fe20000000000 */
[----:B------:R-:W-:-:S05]  /*0800*/  MOV R6, R3 ;  /* 0x0000000300067202 */ /* 0x000fca0000000f00 */
[----:B------:R-:W0:Y:S02]  /*0810*/  MUFU.RCP64H R7, R5 ;  /* 0x0000000500077308 */ /* 0x000e240000001800 */
[----:B0-----:R-:W-:-:S08]  /*0820*/  DFMA R8, -R4, R6, 1 ;  /* 0x3ff000000408742b */ /* 0x001fd00000000106 */
[----:B------:R-:W-:-:S08]  /*0830*/  DFMA R8, R8, R8, R8 ;  /* 0x000000080808722b */ /* 0x000fd00000000008 */
[----:B------:R-:W-:-:S08]  /*0840*/  DFMA R8, R6, R8, R6 ;  /* 0x000000080608722b */ /* 0x000fd00000000006 */
[----:B------:R-:W-:-:S08]  /*0850*/  DFMA R6, -R4, R8, 1 ;  /* 0x3ff000000406742b */ /* 0x000fd00000000108 */
[----:B------:R-:W-:-:S08]  /*0860*/  DFMA R6, R8, R6, R8 ;  /* 0x000000060806722b */ /* 0x000fd00000000008 */
[----:B------:R-:W-:Y:S01]  /*0870*/  DMUL R6, R6, 8.11296384146066816958e+31 ;  /* 0x4690000006067828 */ /* 0x000fe20000000000 */
[----:B------:R-:W-:Y:S10]  /*0880*/  BRA `(.L_x_14) ;  /* 0x0000000000087947 */ /* 0x000ff40003800000 */
.L_x_13:
[----:B------:R-:W-:Y:S01]  /*0890*/  LOP3.LUT R7, R5, 0x80000, RZ, 0xfc, !PT ;  /* 0x0008000005077812 */ /* 0x000fe200078efcff */
[----:B------:R-:W-:-:S07]  /*08a0*/  IMAD.MOV.U32 R6, RZ, RZ, R4 ;  /* 0x000000ffff067224 */ /* 0x000fce00078e0004 */
.L_x_14:
[----:B------:R-:W-:Y:S05]  /*08b0*/  BSYNC.RECONVERGENT B1 ;  /* 0x0000000000017941 */ /* 0x000fea0003800200 */
.L_x_12:
[----:B------:R-:W-:Y:S01]  /*08c0*/  IMAD.MOV.U32 R3, RZ, RZ, 0x0 ;  /* 0x00000000ff037424 */ /* 0x000fe200078e00ff */
[----:B------:R-:W-:Y:S01]  /*08d0*/  MOV R5, R7 ;  /* 0x0000000700057202 */ /* 0x000fe20000000f00 */
[----:B------:R-:W-:Y:S02]  /*08e0*/  IMAD.MOV.U32 R4, RZ, RZ, R6 ;  /* 0x000000ffff047224 */ /* 0x000fe400078e0006 */
[----:B------:R-:W-:Y:S05]  /*08f0*/  RET.REL.NODEC R2 `(_Z11gpu_sigmoidPdS_S_S_i) ;  /* 0xfffffff402c07950 */ /* 0x000fea0003c3ffff */
.L_x_16:
        /* <DEDUP_REMOVED lines=16> */
.L_x_31:


//--------------------- .text._Z22gpu_matrixVectorMultRHPdS_S_ii --------------------------
	.section	.text._Z22gpu_matrixVectorMultRHPdS_S_ii,"ax",@progbits
	.align	128
        .global         _Z22gpu_matrixVectorMultRHPdS_S_ii
        .type           _Z22gpu_matrixVectorMultRHPdS_S_ii,@function
        .size           _Z22gpu_matrixVectorMultRHPdS_S_ii,(.L_x_35 - _Z22gpu_matrixVectorMultRHPdS_S_ii)
        .other          _Z22gpu_matrixVectorMultRHPdS_S_ii,@"STO_CUDA_ENTRY STV_DEFAULT"
_Z22gpu_matrixVectorMultRHPdS_S_ii:
.text._Z22gpu_matrixVectorMultRHPdS_S_ii:
[----:B------:R-:W-:Y:S01]  /*0000*/  LDC R1, c[0x0][0x37c] ;  /* 0x0000df00ff017b82 */ /* 0x000fe20000000800 */
[----:B------:R-:W0:Y:S01]  /*0010*/  S2R R5, SR_TID.Y ;  /* 0x0000000000057919 */ /* 0x000e220000002200 */
[----:B------:R-:W1:Y:S06]  /*0020*/  LDCU UR5, c[0x0][0x360] ;  /* 0x00006c00ff0577ac */ /* 0x000e6c0008000800 */
[----:B------:R-:W0:Y:S01]  /*0030*/  S2UR UR6, SR_CTAID.Y ;  /* 0x00000000000679c3 */ /* 0x000e220000002600 */
[----:B------:R-:W1:Y:S01]  /*0040*/  S2R R3, SR_TID.X ;  /* 0x0000000000037919 */ /* 0x000e620000002100 */
[----:B------:R-:W2:Y:S06]  /*0050*/  LDCU UR7, c[0x0][0x398] ;  /* 0x00007300ff0777ac */ /* 0x000eac0008000800 */
[----:B------:R-:W0:Y:S08]  /*0060*/  LDC R0, c[0x0][0x364] ;  /* 0x0000d900ff007b82 */ /* 0x000e300000000800 */
[----:B------:R-:W3:Y:S08]  /*0070*/  S2UR UR4, SR_CTAID.X ;  /* 0x00000000000479c3 */ /* 0x000ef00000002500 */
[----:B------:R-:W3:Y:S01]  /*0080*/  LDC R7, c[0x0][0x370] ;  /* 0x0000dc00ff077b82 */ /* 0x000ee20000000800 */
[----:B0-----:R-:W-:-:S04]  /*0090*/  IMAD R0, R0, UR6, R5 ;  /* 0x0000000600007c24 */ /* 0x001fc8000f8e0205 */
[----:B---3--:R-:W-:-:S04]  /*00a0*/  IMAD R0, R0, R7, UR4 ;  /* 0x0000000400007e24 */ /* 0x008fc8000f8e0207 */
[----:B-1----:R-:W-:-:S05]  /*00b0*/  IMAD R0, R0, UR5, R3 ;  /* 0x0000000500007c24 */ /* 0x002fca000f8e0203 */
[----:B--2---:R-:W-:-:S13]  /*00c0*/  ISETP.GE.AND P0, PT, R0, UR7, PT ;  /* 0x0000000700007c0c */ /* 0x004fda000bf06270 */
[----:B------:R-:W-:Y:S05]  /*00d0*/  @P0 EXIT ;  /* 0x000000000000094d */ /* 0x000fea0003800000 */
[----:B------:R-:W0:Y:S01]  /*00e0*/  LDCU UR8, c[0x0][0x39c] ;  /* 0x00007380ff0877ac */ /* 0x000e220008000800 */
[----:B------:R-:W-:Y:S01]  /*00f0*/  CS2R R24, SRZ ;  /* 0x0000000000187805 */ /* 0x000fe2000001ff00 */
[----:B------:R-:W1:Y:S01]  /*0100*/  LDCU.64 UR16, c[0x0][0x358] ;  /* 0x00006b00ff1077ac */ /* 0x000e620008000a00 */
[----:B0-----:R-:W-:-:S09]  /*0110*/  UISETP.GE.AND UP0, UPT, UR8, 0x1, UPT ;  /* 0x000000010800788c */ /* 0x001fd2000bf06270 */
[----:B-1----:R-:W-:Y:S05]  /*0120*/  BRA.U !UP0, `(.L_x_17) ;  /* 0x0000000908707547 */ /* 0x002fea000b800000 */
[----:B------:R-:W-:Y:S01]  /*0130*/  UISETP.GE.U32.AND UP1, UPT, UR8, 0x10, UPT ;  /* 0x000000100800788c */ /* 0x000fe2000bf26070 */
[----:B------:R-:W-:Y:S01]  /*0140*/  HFMA2 R3, -RZ, RZ, 0, 0 ;  /* 0x00000000ff037431 */ /* 0x000fe200000001ff */
[----:B------:R-:W-:Y:S02]  /*0150*/  ULOP3.LUT UR9, UR8, 0xf, URZ, 0xc0, !UPT ;  /* 0x0000000f08097892 */ /* 0x000fe4000f8ec0ff */
[----:B------:R-:W-:Y:S01]  /*0160*/  IMAD R2, R0, UR8, RZ ;  /* 0x0000000800027c24 */ /* 0x000fe2000f8e02ff */
[----:B------:R-:W-:Y:S01]  /*0170*/  CS2R R24, SRZ ;  /* 0x0000000000187805 */ /* 0x000fe2000001ff00 */
[----:B------:R-:W-:-:S03]  /*0180*/  UISETP.NE.AND UP0, UPT, UR9, URZ, UPT ;  /* 0x000000ff0900728c */ /* 0x000fc6000bf05270 */
[----:B------:R-:W-:Y:S08]  /*0190*/  BRA.U !UP1, `(.L_x_18) ;  /* 0x00000005091c7547 */ /* 0x000ff0000b800000 */
[----:B------:R-:W0:Y:S01]  /*01a0*/  LDCU.128 UR12, c[0x0][0x380] ;  /* 0x00007000ff0c77ac */ /* 0x000e220008000c00 */
[----:B------:R-:W-:Y:S01]  /*01b0*/  IMAD.MOV.U32 R26, RZ, RZ, R2 ;  /* 0x000000ffff1a7224 */ /* 0x000fe200078e0002 */
[----:B------:R-:W-:Y:S01]  /*01c0*/  CS2R R24, SRZ ;  /* 0x0000000000187805 */ /* 0x000fe2000001ff00 */
[----:B------:R-:W-:-:S04]  /*01d0*/  ULOP3.LUT UR10, UR8, 0x7ffffff0, URZ, 0xc0, !UPT ;  /* 0x7ffffff0080a7892 */ /* 0x000fc8000f8ec0ff */
[----:B------:R-:W-:Y:S02]  /*01e0*/  UIADD3 UR11, UPT, UPT, -UR10, URZ, URZ ;  /* 0x000000ff0a0b7290 */ /* 0x000fe4000fffe1ff */
[----:B------:R-:W-:Y:S01]  /*01f0*/  MOV R3, UR10 ;  /* 0x0000000a00037c02 */ /* 0x000fe20008000f00 */
[----:B0-----:R-:W-:Y:S02]  /*0200*/  UIADD3 UR4, UP2, UPT, UR14, 0x40, URZ ;  /* 0x000000400e047890 */ /* 0x001fe4000ff5e0ff */
[----:B------:R-:W-:Y:S02]  /*0210*/  UIADD3 UR6, UP1, UPT, UR12, 0x40, URZ ;  /* 0x000000400c067890 */ /* 0x000fe4000ff3e0ff */
[----:B------:R-:W-:Y:S02]  /*0220*/  UIADD3.X UR5, UPT, UPT, URZ, UR15, URZ, UP2, !UPT ;  /* 0x0000000fff057290 */ /* 0x000fe400097fe4ff */
[----:B------:R-:W-:Y:S01]  /*0230*/  IMAD.U32 R10, RZ, RZ, UR4 ;  /* 0x00000004ff0a7e24 */ /* 0x000fe2000f8e00ff */
[----:B------:R-:W-:-:S03]  /*0240*/  UIADD3.X UR7, UPT, UPT, URZ, UR13, URZ, UP1, !UPT ;  /* 0x0000000dff077290 */ /* 0x000fc60008ffe4ff */
[----:B------:R-:W-:-:S09]  /*0250*/  MOV R11, UR5 ;  /* 0x00000005000b7c02 */ /* 0x000fd20008000f00 */
.L_x_19:
[----:B------:R-:W-:Y:S01]  /*0260*/  MOV R5, UR7 ;  /* 0x0000000700057c02 */ /* 0x000fe20008000f00 */
[----:B------:R-:W-:Y:S01]  /*0270*/  IMAD.U32 R4, RZ, RZ, UR6 ;  /* 0x00000006ff047e24 */ /* 0x000fe2000f8e00ff */
[----:B------:R-:W-:Y:S01]  /*0280*/  MOV R7, R11 ;  /* 0x0000000b00077202 */ /* 0x000fe20000000f00 */
[----:B------:R-:W-:Y:S02]  /*0290*/  IMAD.MOV.U32 R6, RZ, RZ, R10 ;  /* 0x000000ffff067224 */ /* 0x000fe400078e000a */
[----:B------:R-:W-:-:S03]  /*02a0*/  IMAD.WIDE R4, R26, 0x8, R4 ;  /* 0x000000081a047825 */ /* 0x000fc600078e0204 */
[----:B------:R-:W2:Y:S04]  /*02b0*/  LDG.E.64 R22, desc[UR16][R6.64+-0x40] ;  /* 0xffffc01006167981 */ /* 0x000ea8000c1e1b00 */
[----:B------:R-:W2:Y:S04]  /*02c0*/  LDG.E.64 R12, desc[UR16][R4.64+-0x40] ;  /* 0xffffc010040c7981 */ /* 0x000ea8000c1e1b00 */
[----:B------:R-:W3:Y:S04]  /*02d0*/  LDG.E.64 R20, desc[UR16][R6.64+-0x38] ;  /* 0xffffc81006147981 */ /* 0x000ee8000c1e1b00 */
[----:B------:R-:W3:Y:S04]  /*02e0*/  LDG.E.64 R16, desc[UR16][R4.64+-0x38] ;  /* 0xffffc81004107981 */ /* 0x000ee8000c1e1b00 */
[----:B------:R-:W4:Y:S04]  /*02f0*/  LDG.E.64 R14, desc[UR16][R6.64+-0x30] ;  /* 0xffffd010060e7981 */ /* 0x000f28000c1e1b00 */
[----:B------:R-:W4:Y:S04]  /*0300*/  LDG.E.64 R10, desc[UR16][R4.64+-0x30] ;  /* 0xffffd010040a7981 */ /* 0x000f28000c1e1b00 */
[----:B------:R-:W5:Y:S04]  /*0310*/  LDG.E.64 R18, desc[UR16][R6.64+-0x28] ;  /* 0xffffd81006127981 */ /* 0x000f68000c1e1b00 */
[----:B------:R-:W5:Y:S01]  /*0320*/  LDG.E.64 R8, desc[UR16][R4.64+-0x28] ;  /* 0xffffd81004087981 */ /* 0x000f62000c1e1b00 */
[----:B--2---:R-:W-:-:S03]  /*0330*/  DFMA R22, R12, R22, R24 ;  /* 0x000000160c16722b */ /* 0x004fc60000000018 */
[----:B------:R-:W2:Y:S04]  /*0340*/  LDG.E.64 R24, desc[UR16][R6.64+-0x20] ;  /* 0xffffe01006187981 */ /* 0x000ea8000c1e1b00 */
[----:B------:R-:W2:Y:S01]  /*0350*/  LDG.E.64 R12, desc[UR16][R4.64+-0x20] ;  /* 0xffffe010040c7981 */ /* 0x000ea2000c1e1b00 */
[----:B---3--:R-:W-:-:S03]  /*0360*/  DFMA R20, R16, R20, R22 ;  /* 0x000000141014722b */ /* 0x008fc60000000016 */
[----:B------:R-:W3:Y:S04]  /*0370*/  LDG.E.64 R22, desc[UR16][R6.64+-0x18] ;  /* 0xffffe81006167981 */ /* 0x000ee8000c1e1b00 */
[----:B------:R-:W3:Y:S01]  /*0380*/  LDG.E.64 R16, desc[UR16][R4.64+-0x18] ;  /* 0xffffe81004107981 */ /* 0x000ee2000c1e1b00 */
[----:B----4-:R-:W-:-:S03]  /*0390*/  DFMA R14, R10, R14, R20 ;  /* 0x0000000e0a0e722b */ /* 0x010fc60000000014 */
[----:B------:R-:W4:Y:S04]  /*03a0*/  LDG.E.64 R10, desc[UR16][R6.64+-0x10] ;  /* 0xfffff010060a7981 */ /* 0x000f28000c1e1b00 */
[----:B------:R-:W4:Y:S01]  /*03b0*/  LDG.E.64 R20, desc[UR16][R4.64+-0x10] ;  /* 0xfffff01004147981 */ /* 0x000f22000c1e1b00 */
[----:B-----5:R-:W-:-:S03]  /*03c0*/  DFMA R18, R8, R18, R14 ;  /* 0x000000120812722b */ /* 0x020fc6000000000e */
        /* <DEDUP_REMOVED lines=26> */
[----:B------:R-:W-:Y:S01]  /*0570*/  UIADD3 UR11, UPT, UPT, UR11, 0x10, URZ ;  /* 0x000000100b0b7890 */ /* 0x000fe2000fffe0ff */
[----:B------:R-:W-:-:S03]  /*0580*/  VIADD R26, R26, 0x10 ;  /* 0x000000101a1a7836 */ /* 0x000fc60000000000 */
[----:B------:R-:W-:Y:S01]  /*0590*/  UISETP.NE.AND UP1, UPT, UR11, URZ, UPT ;  /* 0x000000ff0b00728c */ /* 0x000fe2000bf25270 */
[----:B--2---:R-:W-:-:S08]  /*05a0*/  DFMA R10, R14, R12, R10 ;  /* 0x0000000c0e0a722b */ /* 0x004fd0000000000a */
[----:B---3--:R-:W-:-:S08]  /*05b0*/  DFMA R10, R18, R16, R10 ;  /* 0x00000010120a722b */ /* 0x008fd0000000000a */
[----:B----4-:R-:W-:Y:S01]  /*05c0*/  DFMA R24, R24, R22, R10 ;  /* 0x000000161818722b */ /* 0x010fe2000000000a */
[----:B------:R-:W-:-:S04]  /*05d0*/  IADD3 R10, P0, PT, R6, 0x80, RZ ;  /* 0x00000080060a7810 */ /* 0x000fc80007f1e0ff */
[----:B------:R-:W-:-:S03]  /*05e0*/  IADD3.X R11, PT, PT, RZ, R7, RZ, P0, !PT ;  /* 0x00000007ff0b7210 */ /* 0x000fc600007fe4ff */
[----:B-----5:R-:W-:Y:S01]  /*05f0*/  DFMA R24, R20, R8, R24 ;  /* 0x000000081418722b */ /* 0x020fe20000000018 */
[----:B------:R-:W-:Y:S10]  /*0600*/  BRA.U UP1, `(.L_x_19) ;  /* 0xfffffffd01147547 */ /* 0x000ff4000b83ffff */
.L_x_18:
[----:B------:R-:W-:Y:S05]  /*0610*/  BRA.U !UP0, `(.L_x_17) ;  /* 0x0000000508347547 */ /* 0x000fea000b800000 */
[----:B------:R-:W-:Y:S02]  /*0620*/  UISETP.GE.U32.AND UP0, UPT, UR9, 0x8, UPT ;  /* 0x000000080900788c */ /* 0x000fe4000bf06070 */
[----:B------:R-:W-:-:S04]  /*0630*/  ULOP3.LUT UR5, UR8, 0x7, URZ, 0xc0, !UPT ;  /* 0x0000000708057892 */ /* 0x000fc8000f8ec0ff */
[----:B------:R-:W-:-:S03]  /*0640*/  UISETP.NE.AND UP1, UPT, UR5, URZ, UPT ;  /* 0x000000ff0500728c */ /* 0x000fc6000bf25270 */
[----:B------:R-:W-:Y:S08]  /*0650*/  BRA.U !UP0, `(.L_x_20) ;  /* 0x0000000108787547 */ /* 0x000ff0000b800000 */
[----:B------:R-:W0:Y:S01]  /*0660*/  LDC.64 R10, c[0x0][0x380] ;  /* 0x0000e000ff0a7b82 */ /* 0x000e220000000a00 */
[----:B------:R-:W-:-:S07]  /*0670*/  IADD3 R7, PT, PT, R2, R3, RZ ;  /* 0x0000000302077210 */ /* 0x000fce0007ffe0ff */
[----:B------:R-:W1:Y:S01]  /*0680*/  LDC.64 R4, c[0x0][0x388] ;  /* 0x0000e200ff047b82 */ /* 0x000e620000000a00 */
[----:B0-----:R-:W-:-:S05]  /*0690*/  IMAD.WIDE R10, R7, 0x8, R10 ;  /* 0x00000008070a7825 */ /* 0x001fca00078e020a */
[----:B------:R-:W2:Y:S01]  /*06a0*/  LDG.E.64 R12, desc[UR16][R10.64] ;  /* 0x000000100a0c7981 */ /* 0x000ea2000c1e1b00 */
[----:B-1----:R-:W-:-:S03]  /*06b0*/  IMAD.WIDE.U32 R4, R3, 0x8, R4 ;  /* 0x0000000803047825 */ /* 0x002fc600078e0004 */
[----:B------:R-:W3:Y:S04]  /*06c0*/  LDG.E.64 R16, desc[UR16][R10.64+0x8] ;  /* 0x000008100a107981 */ /* 0x000ee8000c1e1b00 */
[----:B------:R-:W2:Y:S04]  /*06d0*/  LDG.E.64 R14, desc[UR16][R4.64] ;  /* 0x00000010040e7981 */ /* 0x000ea8000c1e1b00 */
[----:B------:R-:W3:Y:S04]  /*06e0*/  LDG.E.64 R18, desc[UR16][R4.64+0x8] ;  /* 0x0000081004127981 */ /* 0x000ee8000c1e1b00 */
[----:B------:R-:W4:Y:S04]  /*06f0*/  LDG.E.64 R20, desc[UR16][R10.64+0x10] ;  /* 0x000010100a147981 */ /* 0x000f28000c1e1b00 */
[----:B------:R-:W4:Y:S04]  /*0700*/  LDG.E.64 R22, desc[UR16][R4.64+0x10] ;  /* 0x0000101004167981 */ /* 0x000f28000c1e1b00 */
[----:B------:R-:W5:Y:S04]  /*0710*/  LDG.E.64 R6, desc[UR16][R10.64+0x18] ;  /* 0x000018100a067981 */ /* 0x000f68000c1e1b00 */
[----:B------:R-:W5:Y:S04]  /*0720*/  LDG.E.64 R8, desc[UR16][R4.64+0x18] ;  /* 0x0000181004087981 */ /* 0x000f68000c1e1b00 */
        /* <DEDUP_REMOVED lines=11> */
[----:B-----5:R-:W-:Y:S01]  /*07e0*/  DFMA R6, R6, R8, R20 ;  /* 0x000000080606722b */ /* 0x020fe20000000014 */
[----:B------:R-:W-:-:S07]  /*07f0*/  IADD3 R3, PT, PT, R3, 0x8, RZ ;  /* 0x0000000803037810 */ /* 0x000fce0007ffe0ff */
[----:B--2---:R-:W-:-:S08]  /*0800*/  DFMA R6, R12, R14, R6 ;  /* 0x0000000e0c06722b */ /* 0x004fd00000000006 */
[----:B---3--:R-:W-:-:S08]  /*0810*/  DFMA R6, R16, R18, R6 ;  /* 0x000000121006722b */ /* 0x008fd00000000006 */
[----:B----4-:R-:W-:-:S08]  /*0820*/  DFMA R24, R22, R24, R6 ;  /* 0x000000181618722b */ /* 0x010fd00000000006 */
[----:B------:R-:W-:-:S11]  /*0830*/  DFMA R24, R26, R28, R24 ;  /* 0x0000001c1a18722b */ /* 0x000fd60000000018 */
.L_x_20:
[----:B------:R-:W-:Y:S05]  /*0840*/  BRA.U !UP1, `(.L_x_17) ;  /* 0x0000000109a87547 */ /* 0x000fea000b800000 */
[----:B------:R-:W-:Y:S02]  /*0850*/  UISETP.GE.U32.AND UP0, UPT, UR5, 0x4, UPT ;  /* 0x000000040500788c */ /* 0x000fe4000bf06070 */
[----:B------:R-:W-:-:S04]  /*0860*/  ULOP3.LUT UR4, UR8, 0x3, URZ, 0xc0, !UPT ;  /* 0x0000000308047892 */ /* 0x000fc8000f8ec0ff */
[----:B------:R-:W-:-:S03]  /*0870*/  UISETP.NE.AND UP1, UPT, UR4, URZ, UPT ;  /* 0x000000ff0400728c */ /* 0x000fc6000bf25270 */
[----:B------:R-:W-:Y:S08]  /*0880*/  BRA.U !UP0, `(.L_x_21) ;  /* 0x0000000108487547 */ /* 0x000ff0000b800000 */
[----:B------:R-:W0:Y:S01]  /*0890*/  LDC.64 R4, c[0x0][0x380] ;  /* 0x0000e000ff047b82 */ /* 0x000e220000000a00 */
[----:B------:R-:W-:-:S07]  /*08a0*/  IMAD.IADD R17, R2, 0x1, R3 ;  /* 0x0000000102117824 */ /* 0x000fce00078e0203 */
        /* <DEDUP_REMOVED lines=10> */
[----:B------:R-:W5:Y:S01]  /*0950*/  LDG.E.64 R14, desc[UR16][R20.64+0x18] ;  /* 0x00001810140e7981 */ /* 0x000f62000c1e1b00 */
[----:B------:R-:W-:Y:S01]  /*0960*/  IADD3 R3, PT, PT, R3, 0x4, RZ ;  /* 0x0000000403037810 */ /* 0x000fe20007ffe0ff */
[----:B--2---:R-:W-:-:S08]  /*0970*/  DFMA R18, R18, R22, R24 ;  /* 0x000000161212722b */ /* 0x004fd00000000018 */
[----:B---3--:R-:W-:-:S08]  /*0980*/  DFMA R8, R8, R10, R18 ;  /* 0x0000000a0808722b */ /* 0x008fd00000000012 */
[----:B----4-:R-:W-:-:S08]  /*0990*/  DFMA R4, R4, R6, R8 ;  /* 0x000000060404722b */ /* 0x010fd00000000008 */
[----:B-----5:R-:W-:-:S11]  /*09a0*/  DFMA R24, R12, R14, R4 ;  /* 0x0000000e0c18722b */ /* 0x020fd60000000004 */
.L_x_21:
[----:B------:R-:W-:Y:S05]  /*09b0*/  BRA.U !UP1, `(.L_x_17) ;  /* 0x00000001094c7547 */ /* 0x000fea000b800000 */
[----:B------:R-:W0:Y:S01]  /*09c0*/  LDC.64 R4, c[0x0][0x388] ;  /* 0x0000e200ff047b82 */ /* 0x000e220000000a00 */
[----:B------:R-:W-:Y:S01]  /*09d0*/  IADD3 R9, PT, PT, R2, R3, RZ ;  /* 0x0000000302097210 */ /* 0x000fe20007ffe0ff */
[----:B------:R-:W-:-:S06]  /*09e0*/  UIADD3 UR4, UPT, UPT, -UR4, URZ, URZ ;  /* 0x000000ff04047290 */ /* 0x000fcc000fffe1ff */
[----:B------:R-:W1:Y:S01]  /*09f0*/  LDC.64 R6, c[0x0][0x380] ;  /* 0x0000e000ff067b82 */ /* 0x000e620000000a00 */
[----:B0-----:R-:W-:-:S04]  /*0a00*/  IMAD.WIDE.U32 R4, R3, 0x8, R4 ;  /* 0x0000000803047825 */ /* 0x001fc800078e0004 */
[----:B------:R-:W-:Y:S01]  /*0a10*/  IMAD.MOV.U32 R8, RZ, RZ, R4 ;  /* 0x000000ffff087224 */ /* 0x000fe200078e0004 */
[----:B------:R-:W-:-:S07]  /*0a20*/  MOV R11, R5 ;  /* 0x00000005000b7202 */ /* 0x000fce0000000f00 */
.L_x_22:
[----:B-1----:R-:W-:Y:S01]  /*0a30*/  IMAD.WIDE R2, R9, 0x8, R6 ;  /* 0x0000000809027825 */ /* 0x002fe200078e0206 */
[----:B------:R-:W-:-:S03]  /*0a40*/  MOV R4, R8 ;  /* 0x0000000800047202 */ /* 0x000fc60000000f00 */
[----:B------:R-:W-:Y:S02]  /*0a50*/  IMAD.MOV.U32 R5, RZ, RZ, R11 ;  /* 0x000000ffff057224 */ /* 0x000fe400078e000b */
[----:B------:R-:W2:Y:S04]  /*0a60*/  LDG.E.64 R2, desc[UR16][R2.64] ;  /* 0x0000001002027981 */ /* 0x000ea8000c1e1b00 */
[----:B------:R-:W2:Y:S01]  /*0a70*/  LDG.E.64 R4, desc[UR16][R4.64] ;  /* 0x0000001004047981 */ /* 0x000ea2000c1e1b00 */
[----:B------:R-:W-:Y:S01]  /*0a80*/  UIADD3 UR4, UPT, UPT, UR4, 0x1, URZ ;  /* 0x0000000104047890 */ /* 0x000fe2000fffe0ff */
[----:B------:R-:W-:Y:S02]  /*0a90*/  IADD3 R8, P0, PT, R8, 0x8, RZ ;  /* 0x0000000808087810 */ /* 0x000fe40007f1e0ff */
[----:B------:R-:W-:Y:S01]  /*0aa0*/  IADD3 R9, PT, PT, R9, 0x1, RZ ;  /* 0x0000000109097810 */ /* 0x000fe20007ffe0ff */
[----:B------:R-:W-:Y:S01]  /*0ab0*/  UISETP.NE.AND UP0, UPT, UR4, URZ, UPT ;  /* 0x000000ff0400728c */ /* 0x000fe2000bf05270 */
[----:B------:R-:W-:Y:S01]  /*0ac0*/  IADD3.X R11, PT, PT, RZ, R11, RZ, P0, !PT ;  /* 0x0000000bff0b7210 */ /* 0x000fe200007fe4ff */
[----:B--2---:R-:W-:-:S07]  /*0ad0*/  DFMA R24, R2, R4, R24 ;  /* 0x000000040218722b */ /* 0x004fce0000000018 */
[----:B------:R-:W-:Y:S05]  /*0ae0*/  BRA.U UP0, `(.L_x_22) ;  /* 0xfffffffd00d07547 */ /* 0x000fea000b83ffff */
.L_x_17:
[----:B------:R-:W0:Y:S02]  /*0af0*/  LDC.64 R2, c[0x0][0x390] ;  /* 0x0000e400ff027b82 */ /* 0x000e240000000a00 */
[----:B0-----:R-:W-:-:S05]  /*0b00*/  IMAD.WIDE R2, R0, 0x8, R2 ;  /* 0x0000000800027825 */ /* 0x001fca00078e0202 */
[----:B------:R-:W-:Y:S01]  /*0b10*/  STG.E.64 desc[UR16][R2.64], R24 ;  /* 0x0000001802007986 */ /* 0x000fe2000c101b10 */
[----:B------:R-:W-:Y:S05]  /*0b20*/  EXIT ;  /* 0x000000000000794d */ /* 0x000fea0003800000 */
.L_x_23:
        /* <DEDUP_REMOVED lines=13> */
.L_x_35:


//--------------------- .text._Z22gpu_matrixVectorMultWXPdS_S_ii --------------------------
	.section	.text._Z22gpu_matrixVectorMultWXPdS_S_ii,"ax",@progbits
	.align	128
        .global         _Z22gpu_matrixVectorMultWXPdS_S_ii
        .type           _Z22gpu_matrixVectorMultWXPdS_S_ii,@function
        .size           _Z22gpu_matrixVectorMultWXPdS_S_ii,(.L_x_36 - _Z22gpu_matrixVectorMultWXPdS_S_ii)
        .other          _Z22gpu_matrixVectorMultWXPdS_S_ii,@"STO_CUDA_ENTRY STV_DEFAULT"
_Z22gpu_matrixVectorMultWXPdS_S_ii:
.text._Z22gpu_matrixVectorMultWXPdS_S_ii:
        /* <DEDUP_REMOVED lines=38> */
.L_x_26:
        /* <DEDUP_REMOVED lines=59> */
.L_x_25:
        /* <DEDUP_REMOVED lines=35> */
.L_x_27:
        /* <DEDUP_REMOVED lines=23> */
.L_x_28:
        /* <DEDUP_REMOVED lines=8> */
.L_x_29:
        /* <DEDUP_REMOVED lines=12> */
.L_x_24:
[----:B------:R-:W0:Y:S02]  /*0af0*/  LDC.64 R2, c[0x0][0x390] ;  /* 0x0000e400ff027b82 */ /* 0x000e240000000a00 */
[----:B0-----:R-:W-:-:S05]  /*0b00*/  IMAD.WIDE R2, R0, 0x8, R2 ;  /* 0x0000000800027825 */ /* 0x001fca00078e0202 */
[----:B------:R-:W-:Y:S01]  /*0b10*/  STG.E.64 desc[UR16][R2.64], R24 ;  /* 0x0000001802007986 */ /* 0x000fe2000c101b10 */
[----:B------:R-:W-:Y:S05]  /*0b20*/  EXIT ;  /* 0x000000000000794d */ /* 0x000fea0003800000 */
.L_x_30:
        /* <DEDUP_REMOVED lines=13> */
.L_x_36:


//--------------------- .nv.shared.reserved.0     --------------------------
	.section	.nv.shared.reserved.0,"aw",@nobits
	.weak		__nv_reservedSMEM_offset_0_alias
	.size		__nv_reservedSMEM_offset_0_alias, 0, 64
	.other		__nv_reservedSMEM_offset_0_alias,@"STO_CUDA_RESERVED_SHARED STV_DEFAULT"
__nv_reservedSMEM_offset_0_alias:
	.zero		0
	.zero		64


//--------------------- .nv.constant0._Z21gpu_cellAndHiddenFuncPdS_S_S_S_S_i --------------------------
	.section	.nv.constant0._Z21gpu_cellAndHiddenFuncPdS_S_S_S_S_i,"a",@progbits
	.sectionflags	@""
	.align	4
.nv.constant0._Z21gpu_cellAndHiddenFuncPdS_S_S_S_S_i:
	.zero		948


//--------------------- .nv.constant0._Z8gpu_tanhPdS_S_S_i --------------------------
	.section	.nv.constant0._Z8gpu_tanhPdS_S_S_i,"a",@progbits
	.sectionflags	@""
	.align	4
.nv.constant0._Z8gpu_tanhPdS_S_S_i:
	.zero		932


//--------------------- .nv.constant0._Z11gpu_sigmoidPdS_S_S_i --------------------------
	.section	.nv.constant0._Z11gpu_sigmoidPdS_S_S_i,"a",@progbits
	.sectionflags	@""
	.align	4
.nv.constant0._Z11gpu_sigmoidPdS_S_S_i:
	.zero		932


//--------------------- .nv.constant0._Z22gpu_matrixVectorMultRHPdS_S_ii --------------------------
	.section	.nv.constant0._Z22gpu_matrixVectorMultRHPdS_S_ii,"a",@progbits
	.sectionflags	@""
	.align	4
.nv.constant0._Z22gpu_matrixVectorMultRHPdS_S_ii:
	.zero		928


//--------------------- .nv.constant0._Z22gpu_matrixVectorMultWXPdS_S_ii --------------------------
	.section	.nv.constant0._Z22gpu_matrixVectorMultWXPdS_S_ii,"a",@progbits
	.sectionflags	@""
	.align	4
.nv.constant0._Z22gpu_matrixVectorMultWXPdS_S_ii:
	.zero		928


//--------------------- SYMBOLS --------------------------

	.type		.nv.reservedSmem.offset0,@object
	.size		.nv.reservedSmem.offset0,0x4
